//
// Generated by NVIDIA NVVM Compiler
//
// Compiler Build ID: CL-36424714
// Cuda compilation tools, release 13.0, V13.0.88
// Based on NVVM 20.0.0
//

.version 9.0
.target sm_100
.address_size 64

	// .globl	huber_error_forward

.visible .entry huber_error_forward(
	.param .align 4 .b8 huber_error_forward_param_0[4],
	.param .u64 huber_error_forward_param_1,
	.param .u64 huber_error_forward_param_2,
	.param .u64 .ptr .align 1 huber_error_forward_param_3,
	.param .u64 .ptr .align 1 huber_error_forward_param_4,
	.param .u64 .ptr .align 1 huber_error_forward_param_5,
	.param .u64 .ptr .align 1 huber_error_forward_param_6,
	.param .u64 .ptr .align 1 huber_error_forward_param_7,
	.param .u64 .ptr .align 1 huber_error_forward_param_8,
	.param .u64 .ptr .align 1 huber_error_forward_param_9
)
{
	.reg .pred 	%p<14>;
	.reg .b32 	%r<60>;
	.reg .b32 	%f<10>;
	.reg .b64 	%rd<101>;
	.reg .b64 	%fd<5>;

	ld.param.f32 	%f4, [huber_error_forward_param_0];
	ld.param.u64 	%rd49, [huber_error_forward_param_1];
	ld.param.u64 	%rd43, [huber_error_forward_param_2];
	ld.param.u64 	%rd50, [huber_error_forward_param_3];
	ld.param.u64 	%rd44, [huber_error_forward_param_4];
	ld.param.u64 	%rd45, [huber_error_forward_param_5];
	ld.param.u64 	%rd46, [huber_error_forward_param_6];
	ld.param.u64 	%rd47, [huber_error_forward_param_7];
	ld.param.u64 	%rd51, [huber_error_forward_param_8];
	ld.param.u64 	%rd48, [huber_error_forward_param_9];
	cvta.to.global.u64 	%rd1, %rd50;
	cvta.to.global.u64 	%rd2, %rd51;
	mov.u32 	%r20, %ctaid.x;
	mov.u32 	%r21, %ntid.x;
	mov.u32 	%r22, %tid.x;
	mad.lo.s32 	%r23, %r20, %r21, %r22;
	cvt.u64.u32 	%rd3, %r23;
	setp.le.u64 	%p1, %rd49, %rd3;
	@%p1 bra 	$L__BB0_27;
	setp.eq.s64 	%p2, %rd43, 0;
	mov.b32 	%r52, 0;
	@%p2 bra 	$L__BB0_12;
	cvta.to.global.u64 	%rd4, %rd48;
	mov.b32 	%r51, 0;
	mov.b64 	%rd90, 0;
	cvt.u32.u64 	%r28, %rd3;
	mov.u32 	%r52, %r51;
$L__BB0_3:
	shl.b64 	%rd53, %rd90, 3;
	add.s64 	%rd54, %rd1, %rd53;
	ld.global.u64 	%rd7, [%rd54];
	add.s64 	%rd55, %rd4, %rd53;
	ld.global.u64 	%rd8, [%rd55];
	setp.eq.s64 	%p3, %rd8, 0;
	mov.b32 	%r53, 0;
	@%p3 bra 	$L__BB0_11;
	and.b64  	%rd56, %rd8, -4294967296;
	setp.ne.s64 	%p4, %rd56, 0;
	@%p4 bra 	$L__BB0_6;
	cvt.u32.u64 	%r27, %rd8;
	div.u32 	%r29, %r28, %r27;
	cvt.u64.u32 	%rd91, %r29;
	bra.uni 	$L__BB0_7;
$L__BB0_6:
	div.u64 	%rd91, %rd3, %rd8;
$L__BB0_7:
	and.b64  	%rd57, %rd7, -4294967296;
	setp.ne.s64 	%p5, %rd57, 0;
	@%p5 bra 	$L__BB0_9;
	cvt.u32.u64 	%r30, %rd7;
	cvt.u32.u64 	%r31, %rd91;
	rem.u32 	%r32, %r31, %r30;
	cvt.u64.u32 	%rd92, %r32;
	bra.uni 	$L__BB0_10;
$L__BB0_9:
	rem.u64 	%rd92, %rd91, %rd7;
$L__BB0_10:
	cvt.u32.u64 	%r53, %rd92;
$L__BB0_11:
	cvt.u32.u64 	%r33, %rd7;
	mad.lo.s32 	%r52, %r52, %r33, %r53;
	add.s32 	%r51, %r51, 1;
	cvt.u64.u32 	%rd90, %r51;
	setp.gt.u64 	%p6, %rd43, %rd90;
	@%p6 bra 	$L__BB0_3;
$L__BB0_12:
	setp.eq.s64 	%p7, %rd43, 0;
	cvta.to.global.u64 	%rd5, %rd45;
	mov.b32 	%r54, 0;
	mov.b64 	%rd94, 0;
	mov.u32 	%r55, %r52;
	mov.u32 	%r56, %r54;
	@%p7 bra 	$L__BB0_16;
$L__BB0_13:
	not.b64 	%rd59, %rd94;
	add.s64 	%rd60, %rd43, %rd59;
	cvt.u64.u32 	%rd20, %r55;
	and.b64  	%rd21, %rd60, 4294967295;
	shl.b64 	%rd61, %rd60, 3;
	and.b64  	%rd62, %rd61, 34359738360;
	add.s64 	%rd63, %rd1, %rd62;
	ld.global.u64 	%rd22, [%rd63];
	and.b64  	%rd64, %rd22, -4294967296;
	setp.ne.s64 	%p8, %rd64, 0;
	@%p8 bra 	$L__BB0_19;
	cvt.u32.u64 	%r35, %rd22;
	cvt.u32.u64 	%r36, %rd20;
	div.u32 	%r37, %r36, %r35;
	mul.lo.s32 	%r38, %r37, %r35;
	sub.s32 	%r39, %r36, %r38;
	cvt.u64.u32 	%rd95, %r37;
	cvt.u64.u32 	%rd96, %r39;
	bra.uni 	$L__BB0_20;
$L__BB0_15:
	cvt.u64.u32 	%rd94, %r56;
$L__BB0_16:
	setp.eq.s64 	%p10, %rd43, 0;
	cvta.to.global.u64 	%rd18, %rd47;
	mov.b32 	%r57, 0;
	mov.b64 	%rd100, 0;
	mov.u32 	%r59, %r57;
	@%p10 bra 	$L__BB0_24;
$L__BB0_17:
	not.b64 	%rd70, %rd100;
	add.s64 	%rd71, %rd43, %rd70;
	cvt.u64.u32 	%rd31, %r52;
	and.b64  	%rd32, %rd71, 4294967295;
	shl.b64 	%rd72, %rd71, 3;
	and.b64  	%rd73, %rd72, 34359738360;
	add.s64 	%rd74, %rd1, %rd73;
	ld.global.u64 	%rd33, [%rd74];
	and.b64  	%rd75, %rd33, -4294967296;
	setp.ne.s64 	%p11, %rd75, 0;
	@%p11 bra 	$L__BB0_21;
	cvt.u32.u64 	%r43, %rd33;
	cvt.u32.u64 	%r44, %rd31;
	div.u32 	%r45, %r44, %r43;
	mul.lo.s32 	%r46, %r45, %r43;
	sub.s32 	%r47, %r44, %r46;
	cvt.u64.u32 	%rd98, %r45;
	cvt.u64.u32 	%rd99, %r47;
	bra.uni 	$L__BB0_22;
$L__BB0_19:
	div.u64 	%rd95, %rd20, %rd22;
	mul.lo.s64 	%rd65, %rd95, %rd22;
	sub.s64 	%rd96, %rd20, %rd65;
$L__BB0_20:
	shl.b64 	%rd66, %rd21, 3;
	add.s64 	%rd67, %rd5, %rd66;
	ld.global.u64 	%rd68, [%rd67];
	cvt.u32.u64 	%r40, %rd68;
	cvt.u32.u64 	%r41, %rd96;
	mad.lo.s32 	%r56, %r40, %r41, %r56;
	cvt.u32.u64 	%r55, %rd95;
	add.s32 	%r54, %r54, 1;
	cvt.u64.u32 	%rd94, %r54;
	setp.gt.u64 	%p9, %rd43, %rd94;
	@%p9 bra 	$L__BB0_13;
	bra.uni 	$L__BB0_15;
$L__BB0_21:
	div.u64 	%rd98, %rd31, %rd33;
	mul.lo.s64 	%rd76, %rd98, %rd33;
	sub.s64 	%rd99, %rd31, %rd76;
$L__BB0_22:
	shl.b64 	%rd77, %rd32, 3;
	add.s64 	%rd78, %rd18, %rd77;
	ld.global.u64 	%rd79, [%rd78];
	cvt.u32.u64 	%r48, %rd79;
	cvt.u32.u64 	%r49, %rd99;
	mad.lo.s32 	%r59, %r48, %r49, %r59;
	cvt.u32.u64 	%r52, %rd98;
	add.s32 	%r57, %r57, 1;
	cvt.u64.u32 	%rd100, %r57;
	setp.gt.u64 	%p12, %rd43, %rd100;
	@%p12 bra 	$L__BB0_17;
	cvt.u64.u32 	%rd100, %r59;
$L__BB0_24:
	cvta.to.global.u64 	%rd80, %rd44;
	shl.b64 	%rd81, %rd94, 2;
	add.s64 	%rd82, %rd80, %rd81;
	ld.global.f32 	%f5, [%rd82];
	cvta.to.global.u64 	%rd83, %rd46;
	shl.b64 	%rd84, %rd100, 2;
	add.s64 	%rd85, %rd83, %rd84;
	ld.global.f32 	%f6, [%rd85];
	sub.f32 	%f2, %f5, %f6;
	abs.f32 	%f3, %f2;
	setp.geu.f32 	%p13, %f3, %f4;
	@%p13 bra 	$L__BB0_26;
	mul.f32 	%f8, %f2, %f2;
	mul.f32 	%f9, %f8, 0f3F000000;
	shl.b64 	%rd88, %rd3, 2;
	add.s64 	%rd89, %rd2, %rd88;
	st.global.f32 	[%rd89], %f9;
	bra.uni 	$L__BB0_27;
$L__BB0_26:
	cvt.f64.f32 	%fd1, %f4;
	cvt.f64.f32 	%fd2, %f3;
	fma.rn.f64 	%fd3, %fd1, 0dBFE0000000000000, %fd2;
	mul.f64 	%fd4, %fd3, %fd1;
	cvt.rn.f32.f64 	%f7, %fd4;
	shl.b64 	%rd86, %rd3, 2;
	add.s64 	%rd87, %rd2, %rd86;
	st.global.f32 	[%rd87], %f7;
$L__BB0_27:
	ret;

}
	// .globl	huber_error_backward
.visible .entry huber_error_backward(
	.param .align 4 .b8 huber_error_backward_param_0[4],
	.param .u64 huber_error_backward_param_1,
	.param .u64 huber_error_backward_param_2,
	.param .u64 .ptr .align 1 huber_error_backward_param_3,
	.param .u64 .ptr .align 1 huber_error_backward_param_4,
	.param .u64 .ptr .align 1 huber_error_backward_param_5,
	.param .u64 .ptr .align 1 huber_error_backward_param_6,
	.param .u64 .ptr .align 1 huber_error_backward_param_7,
	.param .u64 .ptr .align 1 huber_error_backward_param_8,
	.param .u64 .ptr .align 1 huber_error_backward_param_9,
	.param .u64 .ptr .align 1 huber_error_backward_param_10,
	.param .u64 .ptr .align 1 huber_error_backward_param_11
)
{
	.reg .pred 	%p<18>;
	.reg .b32 	%r<70>;
	.reg .b32 	%f<20>;
	.reg .b64 	%rd<123>;

	ld.param.f32 	%f7, [huber_error_backward_param_0];
	ld.param.u64 	%rd47, [huber_error_backward_param_1];
	ld.param.u64 	%rd48, [huber_error_backward_param_2];
	ld.param.u64 	%rd57, [huber_error_backward_param_3];
	ld.param.u64 	%rd50, [huber_error_backward_param_5];
	ld.param.u64 	%rd51, [huber_error_backward_param_6];
	ld.param.u64 	%rd52, [huber_error_backward_param_7];
	ld.param.u64 	%rd53, [huber_error_backward_param_8];
	ld.param.u64 	%rd54, [huber_error_backward_param_9];
	ld.param.u64 	%rd55, [huber_error_backward_param_10];
	ld.param.u64 	%rd56, [huber_error_backward_param_11];
	cvta.to.global.u64 	%rd1, %rd57;
	mov.u32 	%r24, %ctaid.x;
	mov.u32 	%r25, %ntid.x;
	mov.u32 	%r26, %tid.x;
	mad.lo.s32 	%r27, %r24, %r25, %r26;
	cvt.u64.u32 	%rd2, %r27;
	setp.le.u64 	%p1, %rd47, %rd2;
	@%p1 bra 	$L__BB1_35;
	setp.eq.s64 	%p2, %rd48, 0;
	mov.b64 	%rd110, 1;
	@%p2 bra 	$L__BB1_5;
	mov.b32 	%r59, 1;
	mov.b32 	%r58, 0;
	mov.b64 	%rd109, 0;
$L__BB1_3:
	shl.b64 	%rd60, %rd109, 3;
	add.s64 	%rd61, %rd1, %rd60;
	ld.global.u32 	%r30, [%rd61];
	mul.lo.s32 	%r59, %r59, %r30;
	add.s32 	%r58, %r58, 1;
	cvt.u64.u32 	%rd109, %r58;
	setp.gt.u64 	%p3, %rd48, %rd109;
	@%p3 bra 	$L__BB1_3;
	cvt.u64.u32 	%rd110, %r59;
$L__BB1_5:
	and.b64  	%rd62, %rd47, -4294967296;
	setp.ne.s64 	%p4, %rd62, 0;
	@%p4 bra 	$L__BB1_7;
	cvt.u32.u64 	%r31, %rd47;
	cvt.u32.u64 	%r32, %rd110;
	div.u32 	%r33, %r32, %r31;
	cvt.u64.u32 	%rd111, %r33;
	bra.uni 	$L__BB1_8;
$L__BB1_7:
	div.u64 	%rd111, %rd110, %rd47;
$L__BB1_8:
	setp.eq.s64 	%p5, %rd48, 0;
	cvt.rn.f32.u64 	%f1, %rd111;
	mov.b32 	%r62, 0;
	@%p5 bra 	$L__BB1_19;
	cvta.to.global.u64 	%rd10, %rd56;
	mov.b32 	%r61, 0;
	mov.b64 	%rd112, 0;
	cvt.u32.u64 	%r38, %rd2;
	mov.u32 	%r62, %r61;
$L__BB1_10:
	shl.b64 	%rd64, %rd112, 3;
	add.s64 	%rd65, %rd1, %rd64;
	ld.global.u64 	%rd13, [%rd65];
	add.s64 	%rd66, %rd10, %rd64;
	ld.global.u64 	%rd14, [%rd66];
	setp.eq.s64 	%p6, %rd14, 0;
	mov.b32 	%r63, 0;
	@%p6 bra 	$L__BB1_18;
	and.b64  	%rd67, %rd14, -4294967296;
	setp.ne.s64 	%p7, %rd67, 0;
	@%p7 bra 	$L__BB1_13;
	cvt.u32.u64 	%r37, %rd14;
	div.u32 	%r39, %r38, %r37;
	cvt.u64.u32 	%rd113, %r39;
	bra.uni 	$L__BB1_14;
$L__BB1_13:
	div.u64 	%rd113, %rd2, %rd14;
$L__BB1_14:
	and.b64  	%rd68, %rd13, -4294967296;
	setp.ne.s64 	%p8, %rd68, 0;
	@%p8 bra 	$L__BB1_16;
	cvt.u32.u64 	%r40, %rd13;
	cvt.u32.u64 	%r41, %rd113;
	rem.u32 	%r42, %r41, %r40;
	cvt.u64.u32 	%rd114, %r42;
	bra.uni 	$L__BB1_17;
$L__BB1_16:
	rem.u64 	%rd114, %rd113, %rd13;
$L__BB1_17:
	cvt.u32.u64 	%r63, %rd114;
$L__BB1_18:
	cvt.u32.u64 	%r43, %rd13;
	mad.lo.s32 	%r62, %r62, %r43, %r63;
	add.s32 	%r61, %r61, 1;
	cvt.u64.u32 	%rd112, %r61;
	setp.gt.u64 	%p9, %rd48, %rd112;
	@%p9 bra 	$L__BB1_10;
$L__BB1_19:
	setp.eq.s64 	%p10, %rd48, 0;
	cvta.to.global.u64 	%rd11, %rd51;
	mov.b32 	%r64, 0;
	mov.b64 	%rd116, 0;
	mov.u32 	%r65, %r62;
	mov.u32 	%r66, %r64;
	@%p10 bra 	$L__BB1_23;
$L__BB1_20:
	not.b64 	%rd70, %rd116;
	add.s64 	%rd71, %rd48, %rd70;
	and.b64  	%rd26, %rd71, 4294967295;
	shl.b64 	%rd72, %rd71, 3;
	and.b64  	%rd73, %rd72, 34359738360;
	add.s64 	%rd74, %rd1, %rd73;
	ld.global.u64 	%rd27, [%rd74];
	and.b64  	%rd75, %rd27, -4294967296;
	setp.ne.s64 	%p11, %rd75, 0;
	@%p11 bra 	$L__BB1_26;
	cvt.u32.u64 	%r45, %rd27;
	div.u32 	%r46, %r65, %r45;
	mul.lo.s32 	%r47, %r46, %r45;
	sub.s32 	%r48, %r65, %r47;
	cvt.u64.u32 	%rd117, %r46;
	cvt.u64.u32 	%rd118, %r48;
	bra.uni 	$L__BB1_27;
$L__BB1_22:
	cvt.u64.u32 	%rd116, %r66;
$L__BB1_23:
	setp.eq.s64 	%p13, %rd48, 0;
	cvta.to.global.u64 	%rd24, %rd54;
	mov.b32 	%r67, 0;
	mov.b64 	%rd122, 0;
	mov.u32 	%r69, %r67;
	@%p13 bra 	$L__BB1_31;
$L__BB1_24:
	not.b64 	%rd82, %rd122;
	add.s64 	%rd83, %rd48, %rd82;
	and.b64  	%rd36, %rd83, 4294967295;
	shl.b64 	%rd84, %rd83, 3;
	and.b64  	%rd85, %rd84, 34359738360;
	add.s64 	%rd86, %rd1, %rd85;
	ld.global.u64 	%rd37, [%rd86];
	and.b64  	%rd87, %rd37, -4294967296;
	setp.ne.s64 	%p14, %rd87, 0;
	@%p14 bra 	$L__BB1_28;
	cvt.u32.u64 	%r52, %rd37;
	div.u32 	%r53, %r62, %r52;
	mul.lo.s32 	%r54, %r53, %r52;
	sub.s32 	%r55, %r62, %r54;
	cvt.u64.u32 	%rd120, %r53;
	cvt.u64.u32 	%rd121, %r55;
	bra.uni 	$L__BB1_29;
$L__BB1_26:
	cvt.u64.u32 	%rd76, %r65;
	div.u64 	%rd117, %rd76, %rd27;
	mul.lo.s64 	%rd77, %rd117, %rd27;
	sub.s64 	%rd118, %rd76, %rd77;
$L__BB1_27:
	shl.b64 	%rd78, %rd26, 3;
	add.s64 	%rd79, %rd11, %rd78;
	ld.global.u64 	%rd80, [%rd79];
	cvt.u32.u64 	%r49, %rd80;
	cvt.u32.u64 	%r50, %rd118;
	mad.lo.s32 	%r66, %r49, %r50, %r66;
	cvt.u32.u64 	%r65, %rd117;
	add.s32 	%r64, %r64, 1;
	cvt.u64.u32 	%rd116, %r64;
	setp.gt.u64 	%p12, %rd48, %rd116;
	@%p12 bra 	$L__BB1_20;
	bra.uni 	$L__BB1_22;
$L__BB1_28:
	cvt.u64.u32 	%rd88, %r62;
	div.u64 	%rd120, %rd88, %rd37;
	mul.lo.s64 	%rd89, %rd120, %rd37;
	sub.s64 	%rd121, %rd88, %rd89;
$L__BB1_29:
	shl.b64 	%rd90, %rd36, 3;
	add.s64 	%rd91, %rd24, %rd90;
	ld.global.u64 	%rd92, [%rd91];
	cvt.u32.u64 	%r56, %rd92;
	cvt.u32.u64 	%r57, %rd121;
	mad.lo.s32 	%r69, %r56, %r57, %r69;
	cvt.u32.u64 	%r62, %rd120;
	add.s32 	%r67, %r67, 1;
	cvt.u64.u32 	%rd122, %r67;
	setp.gt.u64 	%p15, %rd48, %rd122;
	@%p15 bra 	$L__BB1_24;
	cvt.u64.u32 	%rd122, %r69;
$L__BB1_31:
	ld.param.u64 	%rd108, [huber_error_backward_param_4];
	cvta.to.global.u64 	%rd93, %rd108;
	shl.b64 	%rd94, %rd116, 2;
	add.s64 	%rd95, %rd93, %rd94;
	ld.global.f32 	%f9, [%rd95];
	cvta.to.global.u64 	%rd96, %rd52;
	shl.b64 	%rd97, %rd122, 2;
	add.s64 	%rd98, %rd96, %rd97;
	ld.global.f32 	%f10, [%rd98];
	sub.f32 	%f2, %f9, %f10;
	cvta.to.global.u64 	%rd99, %rd55;
	shl.b64 	%rd100, %rd2, 2;
	add.s64 	%rd101, %rd99, %rd100;
	ld.global.f32 	%f3, [%rd101];
	setp.eq.f32 	%p16, %f2, 0f00000000;
	mov.f32 	%f19, 0f00000000;
	@%p16 bra 	$L__BB1_34;
	abs.f32 	%f11, %f2;
	setp.lt.f32 	%p17, %f11, %f7;
	mov.f32 	%f19, %f2;
	@%p17 bra 	$L__BB1_34;
	copysign.f32 	%f19, %f2, %f7;
$L__BB1_34:
	neg.f32 	%f12, %f19;
	cvta.to.global.u64 	%rd102, %rd50;
	add.s64 	%rd104, %rd102, %rd94;
	mul.f32 	%f13, %f3, %f19;
	mul.f32 	%f14, %f13, %f1;
	atom.global.add.f32 	%f15, [%rd104], %f14;
	cvta.to.global.u64 	%rd105, %rd53;
	add.s64 	%rd107, %rd105, %rd97;
	mul.f32 	%f16, %f3, %f12;
	mul.f32 	%f17, %f16, %f1;
	atom.global.add.f32 	%f18, [%rd107], %f17;
$L__BB1_35:
	ret;

}


// ===== COMPILED SASS (sm_100) =====

	.target	sm_100

	.elftype	@"ET_EXEC"


//--------------------- .note.nv.tkinfo           --------------------------
	.section	.note.nv.tkinfo,"",@"SHT_NOTE"
	.sectionflags	@"SHF_NOTE_NV_TKINFO"
	.tkinfo
        /*0018*/ 	.word	0x00000002
        /*0030*/ 	.string	""
        /*0030*/ 	.string	"ptxas"
        /*0030*/ 	.string	"Cuda compilation tools, release 13.0, V13.0.88"
        /*0030*/ 	.string	"Build cuda_13.0.r13.0/compiler.36424714_0"
        /*0030*/ 	.string	"-arch sm_100 -m 64 "



//--------------------- .note.nv.cuinfo           --------------------------
	.section	.note.nv.cuinfo,"",@"SHT_NOTE"
	.sectionflags	@"SHF_NOTE_NV_CUINFO"
        /*0018*/ 	.short	0x0002
        /*001a*/ 	.short	0x0064
        /*001c*/ 	.short	0x0082
	.zero		2


//--------------------- .nv.info                  --------------------------
	.section	.nv.info,"",@"SHT_CUDA_INFO"
	.align	4


	//----- nvinfo : EIATTR_REGCOUNT
	.align		4
        /*0000*/ 	.byte	0x04, 0x2f
        /*0002*/ 	.short	(.L_1 - .L_0)
	.align		4
.L_0:
        /*0004*/ 	.word	index@(huber_error_forward)
        /*0008*/ 	.word	0x00000019


	//----- nvinfo : EIATTR_FRAME_SIZE
	.align		4
.L_1:
        /*000c*/ 	.byte	0x04, 0x11
        /*000e*/ 	.short	(.L_3 - .L_2)
	.align		4
.L_2:
        /*0010*/ 	.word	index@($__internal_3_$__cuda_sm20_rem_u64)
        /*0014*/ 	.word	0x00000000


	//----- nvinfo : EIATTR_FRAME_SIZE
	.align		4
.L_3:
        /*0018*/ 	.byte	0x04, 0x11
        /*001a*/ 	.short	(.L_5 - .L_4)
	.align		4
.L_4:
        /*001c*/ 	.word	index@($__internal_2_$__cuda_sm20_div_u64)
        /*0020*/ 	.word	0x00000000


	//----- nvinfo : EIATTR_FRAME_SIZE
	.align		4
.L_5:
        /*0024*/ 	.byte	0x04, 0x11
        /*0026*/ 	.short	(.L_7 - .L_6)
	.align		4
.L_6:
        /*0028*/ 	.word	index@(huber_error_forward)
        /*002c*/ 	.word	0x00000000


	//----- nvinfo : EIATTR_REGCOUNT
	.align		4
.L_7:
        /*0030*/ 	.byte	0x04, 0x2f
        /*0032*/ 	.short	(.L_9 - .L_8)
	.align		4
.L_8:
        /*0034*/ 	.word	index@(huber_error_backward)
        /*0038*/ 	.word	0x00000020


	//----- nvinfo : EIATTR_FRAME_SIZE
	.align		4
.L_9:
        /*003c*/ 	.byte	0x04, 0x11
        /*003e*/ 	.short	(.L_11 - .L_10)
	.align		4
.L_10:
        /*0040*/ 	.word	index@($__internal_1_$__cuda_sm20_rem_u64)
        /*0044*/ 	.word	0x00000000


	//----- nvinfo : EIATTR_FRAME_SIZE
	.align		4
.L_11:
        /*0048*/ 	.byte	0x04, 0x11
        /*004a*/ 	.short	(.L_13 - .L_12)
	.align		4
.L_12:
        /*004c*/ 	.word	index@($__internal_0_$__cuda_sm20_div_u64)
        /*0050*/ 	.word	0x00000000


	//----- nvinfo : EIATTR_FRAME_SIZE
	.align		4
.L_13:
        /*0054*/ 	.byte	0x04, 0x11
        /*0056*/ 	.short	(.L_15 - .L_14)
	.align		4
.L_14:
        /*0058*/ 	.word	index@(huber_error_backward)
        /*005c*/ 	.word	0x00000000


	//----- nvinfo : EIATTR_MIN_STACK_SIZE
	.align		4
.L_15:
        /*0060*/ 	.byte	0x04, 0x12
        /*0062*/ 	.short	(.L_17 - .L_16)
	.align		4
.L_16:
        /*0064*/ 	.word	index@(huber_error_backward)
        /*0068*/ 	.word	0x00000000


	//----- nvinfo : EIATTR_MIN_STACK_SIZE
	.align		4
.L_17:
        /*006c*/ 	.byte	0x04, 0x12
        /*006e*/ 	.short	(.L_19 - .L_18)
	.align		4
.L_18:
        /*0070*/ 	.word	index@(huber_error_forward)
        /*0074*/ 	.word	0x00000000
.L_19:


//--------------------- .nv.compat                --------------------------
	.section	.nv.compat,"",@"SHT_CUDA_COMPAT_INFO"
	.align	4
        /*0000*/ 	.byte	0x02, 0x09, 0x00, 0x00, 0x02, 0x02, 0x01, 0x00, 0x02, 0x05, 0x05, 0x00, 0x03, 0x07, 0x01, 0x01
        /*0010*/ 	.byte	0x02, 0x03, 0x00, 0x00, 0x02, 0x06, 0x01, 0x00, 0x04, 0x0b, 0x08, 0x00, 0x01, 0x00, 0x00, 0x00
        /*0020*/ 	.byte	0x00, 0x00, 0x00, 0x00


//--------------------- .nv.info.huber_error_backward --------------------------
	.section	.nv.info.huber_error_backward,"",@"SHT_CUDA_INFO"
	.sectionflags	@""
	.align	4


	//----- nvinfo : EIATTR_CUDA_API_VERSION
	.align		4
        /*0000*/ 	.byte	0x04, 0x37
        /*0002*/ 	.short	(.L_21 - .L_20)
.L_20:
        /*0004*/ 	.word	0x00000082


	//----- nvinfo : EIATTR_KPARAM_INFO
	.align		4
.L_21:
        /*0008*/ 	.byte	0x04, 0x17
        /*000a*/ 	.short	(.L_23 - .L_22)
.L_22:
        /*000c*/ 	.word	0x00000000
        /*0010*/ 	.short	0x000b
        /*0012*/ 	.short	0x0058
        /*0014*/ 	.byte	0x00, 0xf5, 0x21, 0x00


	//----- nvinfo : EIATTR_KPARAM_INFO
	.align		4
.L_23:
        /*0018*/ 	.byte	0x04, 0x17
        /*001a*/ 	.short	(.L_25 - .L_24)
.L_24:
        /*001c*/ 	.word	0x00000000
        /*0020*/ 	.short	0x000a
        /*0022*/ 	.short	0x0050
        /*0024*/ 	.byte	0x00, 0xf5, 0x21, 0x00


	//----- nvinfo : EIATTR_KPARAM_INFO
	.align		4
.L_25:
        /*0028*/ 	.byte	0x04, 0x17
        /*002a*/ 	.short	(.L_27 - .L_26)
.L_26:
        /*002c*/ 	.word	0x00000000
        /*0030*/ 	.short	0x0009
        /*0032*/ 	.short	0x0048
        /*0034*/ 	.byte	0x00, 0xf5, 0x21, 0x00


	//----- nvinfo : EIATTR_KPARAM_INFO
	.align		4
.L_27:
        /*0038*/ 	.byte	0x04, 0x17
        /*003a*/ 	.short	(.L_29 - .L_28)
.L_28:
        /*003c*/ 	.word	0x00000000
        /*0040*/ 	.short	0x0008
        /*0042*/ 	.short	0x0040
        /*0044*/ 	.byte	0x00, 0xf5, 0x21, 0x00


	//----- nvinfo : EIATTR_KPARAM_INFO
	.align		4
.L_29:
        /*0048*/ 	.byte	0x04, 0x17
        /*004a*/ 	.short	(.L_31 - .L_30)
.L_30:
        /*004c*/ 	.word	0x00000000
        /*0050*/ 	.short	0x0007
        /*0052*/ 	.short	0x0038
        /*0054*/ 	.byte	0x00, 0xf5, 0x21, 0x00


	//----- nvinfo : EIATTR_KPARAM_INFO
	.align		4
.L_31:
        /*0058*/ 	.byte	0x04, 0x17
        /*005a*/ 	.short	(.L_33 - .L_32)
.L_32:
        /*005c*/ 	.word	0x00000000
        /*0060*/ 	.short	0x0006
        /*0062*/ 	.short	0x0030
        /*0064*/ 	.byte	0x00, 0xf5, 0x21, 0x00


	//----- nvinfo : EIATTR_KPARAM_INFO
	.align		4
.L_33:
        /*0068*/ 	.byte	0x04, 0x17
        /*006a*/ 	.short	(.L_35 - .L_34)
.L_34:
        /*006c*/ 	.word	0x00000000
        /*0070*/ 	.short	0x0005
        /*0072*/ 	.short	0x0028
        /*0074*/ 	.byte	0x00, 0xf5, 0x21, 0x00


	//----- nvinfo : EIATTR_KPARAM_INFO
	.align		4
.L_35:
        /*0078*/ 	.byte	0x04, 0x17
        /*007a*/ 	.short	(.L_37 - .L_36)
.L_36:
        /*007c*/ 	.word	0x00000000
        /*0080*/ 	.short	0x0004
        /*0082*/ 	.short	0x0020
        /*0084*/ 	.byte	0x00, 0xf5, 0x21, 0x00


	//----- nvinfo : EIATTR_KPARAM_INFO
	.align		4
.L_37:
        /*0088*/ 	.byte	0x04, 0x17
        /*008a*/ 	.short	(.L_39 - .L_38)
.L_38:
        /*008c*/ 	.word	0x00000000
        /*0090*/ 	.short	0x0003
        /*0092*/ 	.short	0x0018
        /*0094*/ 	.byte	0x00, 0xf5, 0x21, 0x00


	//----- nvinfo : EIATTR_KPARAM_INFO
	.align		4
.L_39:
        /*0098*/ 	.byte	0x04, 0x17
        /*009a*/ 	.short	(.L_41 - .L_40)
.L_40:
        /*009c*/ 	.word	0x00000000
        /*00a0*/ 	.short	0x0002
        /*00a2*/ 	.short	0x0010
        /*00a4*/ 	.byte	0x00, 0xf0, 0x21, 0x00


	//----- nvinfo : EIATTR_KPARAM_INFO
	.align		4
.L_41:
        /*00a8*/ 	.byte	0x04, 0x17
        /*00aa*/ 	.short	(.L_43 - .L_42)
.L_42:
        /*00ac*/ 	.word	0x00000000
        /*00b0*/ 	.short	0x0001
        /*00b2*/ 	.short	0x0008
        /*00b4*/ 	.byte	0x00, 0xf0, 0x21, 0x00


	//----- nvinfo : EIATTR_KPARAM_INFO
	.align		4
.L_43:
        /*00b8*/ 	.byte	0x04, 0x17
        /*00ba*/ 	.short	(.L_45 - .L_44)
.L_44:
        /*00bc*/ 	.word	0x00000000
        /*00c0*/ 	.short	0x0000
        /*00c2*/ 	.short	0x0000
        /*00c4*/ 	.byte	0x00, 0xf0, 0x11, 0x00


	//----- nvinfo : EIATTR_SPARSE_MMA_MASK
	.align		4
.L_45:
        /*00c8*/ 	.byte	0x03, 0x50
        /*00ca*/ 	.short	0x0000


	//----- nvinfo : EIATTR_MAXREG_COUNT
	.align		4
        /*00cc*/ 	.byte	0x03, 0x1b
        /*00ce*/ 	.short	0x00ff


	//----- nvinfo : EIATTR_MERCURY_ISA_VERSION
	.align		4
        /*00d0*/ 	.byte	0x03, 0x5f
        /*00d2*/ 	.short	0x0101


	//----- nvinfo : EIATTR_VRC_CTA_INIT_COUNT
	.align		4
        /*00d4*/ 	.byte	0x02, 0x4a
	.zero		1
	.zero		1


	//----- nvinfo : EIATTR_EXIT_INSTR_OFFSETS
	.align		4
        /*00d8*/ 	.byte	0x04, 0x1c
        /*00da*/ 	.short	(.L_47 - .L_46)


	//   ....[0]....
.L_46:
        /*00dc*/ 	.word	0x00000080


	//   ....[1]....
        /*00e0*/ 	.word	0x00001450


	//----- nvinfo : EIATTR_CRS_STACK_SIZE
	.align		4
.L_47:
        /*00e4*/ 	.byte	0x04, 0x1e
        /*00e6*/ 	.short	(.L_49 - .L_48)
.L_48:
        /*00e8*/ 	.word	0x00000000


	//----- nvinfo : EIATTR_CBANK_PARAM_SIZE
	.align		4
.L_49:
        /*00ec*/ 	.byte	0x03, 0x19
        /*00ee*/ 	.short	0x0060


	//----- nvinfo : EIATTR_PARAM_CBANK
	.align		4
        /*00f0*/ 	.byte	0x04, 0x0a
        /*00f2*/ 	.short	(.L_51 - .L_50)
	.align		4
.L_50:
        /*00f4*/ 	.word	index@(.nv.constant0.huber_error_backward)
        /*00f8*/ 	.short	0x0380
        /*00fa*/ 	.short	0x0060


	//----- nvinfo : EIATTR_SW_WAR
	.align		4
.L_51:
        /*00fc*/ 	.byte	0x04, 0x36
        /*00fe*/ 	.short	(.L_53 - .L_52)
.L_52:
        /*0100*/ 	.word	0x00000008
.L_53:


//--------------------- .nv.info.huber_error_forward --------------------------
	.section	.nv.info.huber_error_forward,"",@"SHT_CUDA_INFO"
	.sectionflags	@""
	.align	4


	//----- nvinfo : EIATTR_CUDA_API_VERSION
	.align		4
        /*0000*/ 	.byte	0x04, 0x37
        /*0002*/ 	.short	(.L_55 - .L_54)
.L_54:
        /*0004*/ 	.word	0x00000082


	//----- nvinfo : EIATTR_KPARAM_INFO
	.align		4
.L_55:
        /*0008*/ 	.byte	0x04, 0x17
        /*000a*/ 	.short	(.L_57 - .L_56)
.L_56:
        /*000c*/ 	.word	0x00000000
        /*0010*/ 	.short	0x0009
        /*0012*/ 	.short	0x0048
        /*0014*/ 	.byte	0x00, 0xf5, 0x21, 0x00


	//----- nvinfo : EIATTR_KPARAM_INFO
	.align		4
.L_57:
        /*0018*/ 	.byte	0x04, 0x17
        /*001a*/ 	.short	(.L_59 - .L_58)
.L_58:
        /*001c*/ 	.word	0x00000000
        /*0020*/ 	.short	0x0008
        /*0022*/ 	.short	0x0040
        /*0024*/ 	.byte	0x00, 0xf5, 0x21, 0x00


	//----- nvinfo : EIATTR_KPARAM_INFO
	.align		4
.L_59:
        /*0028*/ 	.byte	0x04, 0x17
        /*002a*/ 	.short	(.L_61 - .L_60)
.L_60:
        /*002c*/ 	.word	0x00000000
        /*0030*/ 	.short	0x0007
        /*0032*/ 	.short	0x0038
        /*0034*/ 	.byte	0x00, 0xf5, 0x21, 0x00


	//----- nvinfo : EIATTR_KPARAM_INFO
	.align		4
.L_61:
        /*0038*/ 	.byte	0x04, 0x17
        /*003a*/ 	.short	(.L_63 - .L_62)
.L_62:
        /*003c*/ 	.word	0x00000000
        /*0040*/ 	.short	0x0006
        /*0042*/ 	.short	0x0030
        /*0044*/ 	.byte	0x00, 0xf5, 0x21, 0x00


	//----- nvinfo : EIATTR_KPARAM_INFO
	.align		4
.L_63:
        /*0048*/ 	.byte	0x04, 0x17
        /*004a*/ 	.short	(.L_65 - .L_64)
.L_64:
        /*004c*/ 	.word	0x00000000
        /*0050*/ 	.short	0x0005
        /*0052*/ 	.short	0x0028
        /*0054*/ 	.byte	0x00, 0xf5, 0x21, 0x00


	//----- nvinfo : EIATTR_KPARAM_INFO
	.align		4
.L_65:
        /*0058*/ 	.byte	0x04, 0x17
        /*005a*/ 	.short	(.L_67 - .L_66)
.L_66:
        /*005c*/ 	.word	0x00000000
        /*0060*/ 	.short	0x0004
        /*0062*/ 	.short	0x0020
        /*0064*/ 	.byte	0x00, 0xf5, 0x21, 0x00


	//----- nvinfo : EIATTR_KPARAM_INFO
	.align		4
.L_67:
        /*0068*/ 	.byte	0x04, 0x17
        /*006a*/ 	.short	(.L_69 - .L_68)
.L_68:
        /*006c*/ 	.word	0x00000000
        /*0070*/ 	.short	0x0003
        /*0072*/ 	.short	0x0018
        /*0074*/ 	.byte	0x00, 0xf5, 0x21, 0x00


	//----- nvinfo : EIATTR_KPARAM_INFO
	.align		4
.L_69:
        /*0078*/ 	.byte	0x04, 0x17
        /*007a*/ 	.short	(.L_71 - .L_70)
.L_70:
        /*007c*/ 	.word	0x00000000
        /*0080*/ 	.short	0x0002
        /*0082*/ 	.short	0x0010
        /*0084*/ 	.byte	0x00, 0xf0, 0x21, 0x00


	//----- nvinfo : EIATTR_KPARAM_INFO
	.align		4
.L_71:
        /*0088*/ 	.byte	0x04, 0x17
        /*008a*/ 	.short	(.L_73 - .L_72)
.L_72:
        /*008c*/ 	.word	0x00000000
        /*0090*/ 	.short	0x0001
        /*0092*/ 	.short	0x0008
        /*0094*/ 	.byte	0x00, 0xf0, 0x21, 0x00


	//----- nvinfo : EIATTR_KPARAM_INFO
	.align		4
.L_73:
        /*0098*/ 	.byte	0x04, 0x17
        /*009a*/ 	.short	(.L_75 - .L_74)
.L_74:
        /*009c*/ 	.word	0x00000000
        /*00a0*/ 	.short	0x0000
        /*00a2*/ 	.short	0x0000
        /*00a4*/ 	.byte	0x00, 0xf0, 0x11, 0x00


	//----- nvinfo : EIATTR_SPARSE_MMA_MASK
	.align		4
.L_75:
        /*00a8*/ 	.byte	0x03, 0x50
        /*00aa*/ 	.short	0x0000


	//----- nvinfo : EIATTR_MAXREG_COUNT
	.align		4
        /*00ac*/ 	.byte	0x03, 0x1b
        /*00ae*/ 	.short	0x00ff


	//----- nvinfo : EIATTR_MERCURY_ISA_VERSION
	.align		4
        /*00b0*/ 	.byte	0x03, 0x5f
        /*00b2*/ 	.short	0x0101


	//----- nvinfo : EIATTR_VRC_CTA_INIT_COUNT
	.align		4
        /*00b4*/ 	.byte	0x02, 0x4a
	.zero		1
	.zero		1


	//----- nvinfo : EIATTR_EXIT_INSTR_OFFSETS
	.align		4
        /*00b8*/ 	.byte	0x04, 0x1c
        /*00ba*/ 	.short	(.L_77 - .L_76)


	//   ....[0]....
.L_76:
        /*00bc*/ 	.word	0x00000080


	//   ....[1]....
        /*00c0*/ 	.word	0x00000f60


	//   ....[2]....
        /*00c4*/ 	.word	0x00001000


	//----- nvinfo : EIATTR_CRS_STACK_SIZE
	.align		4
.L_77:
        /*00c8*/ 	.byte	0x04, 0x1e
        /*00ca*/ 	.short	(.L_79 - .L_78)
.L_78:
        /*00cc*/ 	.word	0x00000000


	//----- nvinfo : EIATTR_CBANK_PARAM_SIZE
	.align		4
.L_79:
        /*00d0*/ 	.byte	0x03, 0x19
        /*00d2*/ 	.short	0x0050


	//----- nvinfo : EIATTR_PARAM_CBANK
	.align		4
        /*00d4*/ 	.byte	0x04, 0x0a
        /*00d6*/ 	.short	(.L_81 - .L_80)
	.align		4
.L_80:
        /*00d8*/ 	.word	index@(.nv.constant0.huber_error_forward)
        /*00dc*/ 	.short	0x0380
        /*00de*/ 	.short	0x0050


	//----- nvinfo : EIATTR_SW_WAR
	.align		4
.L_81:
        /*00e0*/ 	.byte	0x04, 0x36
        /*00e2*/ 	.short	(.L_83 - .L_82)
.L_82:
        /*00e4*/ 	.word	0x00000008
.L_83:


//--------------------- .nv.callgraph             --------------------------
	.section	.nv.callgraph,"",@"SHT_CUDA_CALLGRAPH"
	.align	4
	.sectionentsize	8
	.align		4
        /*0000*/ 	.word	0x00000000
	.align		4
        /*0004*/ 	.word	0xffffffff
	.align		4
        /*0008*/ 	.word	0x00000000
	.align		4
        /*000c*/ 	.word	0xfffffffe
	.align		4
        /*0010*/ 	.word	0x00000000
	.align		4
        /*0014*/ 	.word	0xfffffffd
	.align		4
        /*0018*/ 	.word	0x00000000
	.align		4
        /*001c*/ 	.word	0xfffffffc


//--------------------- .text.huber_error_backward --------------------------
	.section	.text.huber_error_backward,"ax",@progbits
	.align	128
        .global         huber_error_backward
        .type           huber_error_backward,@function
        .size           huber_error_backward,(.L_x_37 - huber_error_backward)
        .other          huber_error_backward,@"STO_CUDA_ENTRY STV_DEFAULT"
huber_error_backward:
.text.huber_error_backward:
[----:B------:R-:W-:Y:S01]  /*0000*/  LDC R1, c[0x0][0x37c] ;  /* 0x0000df00ff017b82 */ /* 0x000fe20000000800 */
[----:B------:R-:W0:Y:S07]  /*0010*/  S2R R0, SR_TID.X ;  /* 0x0000000000007919 */ /* 0x000e2e0000002100 */
[----:B------:R-:W0:Y:S01]  /*0020*/  S2UR UR4, SR_CTAID.X ;  /* 0x00000000000479c3 */ /* 0x000e220000002500 */
[----:B------:R-:W1:Y:S07]  /*0030*/  LDCU.64 UR8, c[0x0][0x388] ;  /* 0x00007100ff0877ac */ /* 0x000e6e0008000a00 */
[----:B------:R-:W0:Y:S02]  /*0040*/  LDC R5, c[0x0][0x360] ;  /* 0x0000d800ff057b82 */ /* 0x000e240000000800 */
[----:B0-----:R-:W-:-:S05]  /*0050*/  IMAD R5, R5, UR4, R0 ;  /* 0x0000000405057c24 */ /* 0x001fca000f8e0200 */
[----:B-1----:R-:W-:-:S04]  /*0060*/  ISETP.GE.U32.AND P0, PT, R5, UR8, PT ;  /* 0x0000000805007c0c */ /* 0x002fc8000bf06070 */
[----:B------:R-:W-:-:S13]  /*0070*/  ISETP.GE.U32.AND.EX P0, PT, RZ, UR9, PT, P0 ;  /* 0x00000009ff007c0c */ /* 0x000fda000bf06100 */
[----:B------:R-:W-:Y:S05]  /*0080*/  @P0 EXIT ;  /* 0x000000000000094d */ /* 0x000fea0003800000 */
[----:B------:R-:W0:Y:S01]  /*0090*/  LDCU.64 UR10, c[0x0][0x390] ;  /* 0x00007200ff0a77ac */ /* 0x000e220008000a00 */
[----:B------:R-:W-:Y:S02]  /*00a0*/  IMAD.MOV.U32 R10, RZ, RZ, 0x1 ;  /* 0x00000001ff0a7424 */ /* 0x000fe400078e00ff */
[----:B------:R-:W-:Y:S01]  /*00b0*/  IMAD.MOV.U32 R11, RZ, RZ, 0x0 ;  /* 0x00000000ff0b7424 */ /* 0x000fe200078e00ff */
[----:B------:R-:W1:Y:S01]  /*00c0*/  LDCU.64 UR12, c[0x0][0x358] ;  /* 0x00006b00ff0c77ac */ /* 0x000e620008000a00 */
[----:B0-----:R-:W-:-:S04]  /*00d0*/  UISETP.NE.U32.AND UP0, UPT, UR10, URZ, UPT ;  /* 0x000000ff0a00728c */ /* 0x001fc8000bf05070 */
[----:B------:R-:W-:-:S09]  /*00e0*/  UISETP.NE.AND.EX UP0, UPT, UR11, URZ, UPT, UP0 ;  /* 0x000000ff0b00728c */ /* 0x000fd2000bf05300 */
[----:B-1----:R-:W-:Y:S05]  /*00f0*/  BRA.U !UP0, `(.L_x_0) ;  /* 0x0000000108447547 */ /* 0x002fea000b800000 */
[----:B------:R-:W-:Y:S01]  /*0100*/  HFMA2 R10, -RZ, RZ, 0, 5.9604644775390625e-08 ;  /* 0x00000001ff0a7431 */ /* 0x000fe200000001ff */
[----:B------:R-:W0:Y:S01]  /*0110*/  LDCU.64 UR14, c[0x0][0x398] ;  /* 0x00007300ff0e77ac */ /* 0x000e220008000a00 */
[----:B------:R-:W-:Y:S01]  /*0120*/  UMOV UR4, URZ ;  /* 0x000000ff00047c82 */ /* 0x000fe20008000000 */
[----:B------:R-:W-:Y:S01]  /*0130*/  UMOV UR5, URZ ;  /* 0x000000ff00057c82 */ /* 0x000fe20008000000 */
[----:B------:R-:W-:-:S05]  /*0140*/  UMOV UR6, URZ ;  /* 0x000000ff00067c82 */ /* 0x000fca0008000000 */
.L_x_1:
[----:B0-----:R-:W-:-:S04]  /*0150*/  ULEA UR7, UP0, UR5, UR14, 0x3 ;  /* 0x0000000e05077291 */ /* 0x001fc8000f8018ff */
[----:B------:R-:W-:Y:S02]  /*0160*/  ULEA.HI.X UR5, UR5, UR15, UR6, 0x3, UP0 ;  /* 0x0000000f05057291 */ /* 0x000fe400080f1c06 */
[----:B------:R-:W-:-:S04]  /*0170*/  IMAD.U32 R2, RZ, RZ, UR7 ;  /* 0x00000007ff027e24 */ /* 0x000fc8000f8e00ff */
[----:B------:R-:W-:-:S06]  /*0180*/  IMAD.U32 R3, RZ, RZ, UR5 ;  /* 0x00000005ff037e24 */ /* 0x000fcc000f8e00ff */
[----:B------:R-:W2:Y:S01]  /*0190*/  LDG.E R3, desc[UR12][R2.64] ;  /* 0x0000000c02037981 */ /* 0x000ea2000c1e1900 */
[----:B------:R-:W-:-:S04]  /*01a0*/  UIADD3 UR5, UPT, UPT, UR4, 0x1, URZ ;  /* 0x0000000104057890 */ /* 0x000fc8000fffe0ff */
[----:B------:R-:W-:-:S03]  /*01b0*/  UISETP.GE.U32.AND UP0, UPT, UR5, UR10, UPT ;  /* 0x0000000a0500728c */ /* 0x000fc6000bf06070 */
[----:B------:R-:W-:Y:S01]  /*01c0*/  UMOV UR4, UR5 ;  /* 0x0000000500047c82 */ /* 0x000fe20008000000 */
[----:B------:R-:W-:Y:S01]  /*01d0*/  UISETP.GE.U32.AND.EX UP0, UPT, URZ, UR11, UPT, UP0 ;  /* 0x0000000bff00728c */ /* 0x000fe2000bf06100 */
[----:B--2---:R-:W-:-:S08]  /*01e0*/  IMAD R10, R3, R10, RZ ;  /* 0x0000000a030a7224 */ /* 0x004fd000078e02ff */
[----:B------:R-:W-:Y:S05]  /*01f0*/  BRA.U !UP0, `(.L_x_1) ;  /* 0xfffffffd08d47547 */ /* 0x000fea000b83ffff */
[----:B------:R-:W-:-:S07]  /*0200*/  HFMA2 R11, -RZ, RZ, 0, 0 ;  /* 0x00000000ff0b7431 */ /* 0x000fce00000001ff */
.L_x_0:
[----:B------:R-:W-:-:S09]  /*0210*/  UISETP.NE.U32.AND UP0, UPT, UR9, URZ, UPT ;  /* 0x000000ff0900728c */ /* 0x000fd2000bf05070 */
[----:B------:R-:W-:Y:S05]  /*0220*/  BRA.U UP0, `(.L_x_2) ;  /* 0x0000000100507547 */ /* 0x000fea000b800000 */
[----:B------:R-:W0:Y:S01]  /*0230*/  I2F.U32.RP R0, UR8 ;  /* 0x0000000800007d06 */ /* 0x000e220008209000 */
[----:B------:R-:W-:-:S07]  /*0240*/  ISETP.NE.U32.AND P2, PT, RZ, UR8, PT ;  /* 0x00000008ff007c0c */ /* 0x000fce000bf45070 */
[----:B0-----:R-:W0:Y:S02]  /*0250*/  MUFU.RCP R0, R0 ;  /* 0x0000000000007308 */ /* 0x001e240000001000 */
[----:B0-----:R-:W-:-:S06]  /*0260*/  VIADD R2, R0, 0xffffffe ;  /* 0x0ffffffe00027836 */ /* 0x001fcc0000000000 */
[----:B------:R0:W1:Y:S02]  /*0270*/  F2I.FTZ.U32.TRUNC.NTZ R3, R2 ;  /* 0x0000000200037305 */ /* 0x000064000021f000 */
[----:B0-----:R-:W-:Y:S01]  /*0280*/  MOV R2, RZ ;  /* 0x000000ff00027202 */ /* 0x001fe20000000f00 */
[----:B-1----:R-:W-:-:S04]  /*0290*/  IMAD.MOV R7, RZ, RZ, -R3 ;  /* 0x000000ffff077224 */ /* 0x002fc800078e0a03 */
[----:B------:R-:W-:-:S04]  /*02a0*/  IMAD R7, R7, UR8, RZ ;  /* 0x0000000807077c24 */ /* 0x000fc8000f8e02ff */
[----:B------:R-:W-:-:S06]  /*02b0*/  IMAD.HI.U32 R3, R3, R7, R2 ;  /* 0x0000000703037227 */ /* 0x000fcc00078e0002 */
[----:B------:R-:W-:-:S04]  /*02c0*/  IMAD.HI.U32 R2, R3, R10, RZ ;  /* 0x0000000a03027227 */ /* 0x000fc800078e00ff */
[----:B------:R-:W-:-:S04]  /*02d0*/  IMAD.MOV R3, RZ, RZ, -R2 ;  /* 0x000000ffff037224 */ /* 0x000fc800078e0a02 */
[----:B------:R-:W-:Y:S02]  /*02e0*/  IMAD R10, R3, UR8, R10 ;  /* 0x00000008030a7c24 */ /* 0x000fe4000f8e020a */
[----:B------:R-:W-:-:S03]  /*02f0*/  IMAD.MOV.U32 R3, RZ, RZ, RZ ;  /* 0x000000ffff037224 */ /* 0x000fc600078e00ff */
[----:B------:R-:W-:-:S13]  /*0300*/  ISETP.GE.U32.AND P0, PT, R10, UR8, PT ;  /* 0x000000080a007c0c */ /* 0x000fda000bf06070 */
[----:B------:R-:W-:Y:S01]  /*0310*/  @P0 VIADD R10, R10, -UR8 ;  /* 0x800000080a0a0c36 */ /* 0x000fe20008000000 */
[----:B------:R-:W-:-:S04]  /*0320*/  @P0 IADD3 R2, PT, PT, R2, 0x1, RZ ;  /* 0x0000000102020810 */ /* 0x000fc80007ffe0ff */
[----:B------:R-:W-:-:S13]  /*0330*/  ISETP.GE.U32.AND P1, PT, R10, UR8, PT ;  /* 0x000000080a007c0c */ /* 0x000fda000bf26070 */
[----:B------:R-:W-:Y:S01]  /*0340*/  @P1 VIADD R2, R2, 0x1 ;  /* 0x0000000102021836 */ /* 0x000fe20000000000 */
[----:B------:R-:W-:Y:S01]  /*0350*/  @!P2 LOP3.LUT R2, RZ, UR8, RZ, 0x33, !PT ;  /* 0x00000008ff02ac12 */ /* 0x000fe2000f8e33ff */
[----:B------:R-:W-:Y:S06]  /*0360*/  BRA `(.L_x_3) ;  /* 0x00000000001c7947 */ /* 0x000fec0003800000 */
.L_x_2:
[----:B------:R-:W0:Y:S01]  /*0370*/  LDCU.64 UR4, c[0x0][0x388] ;  /* 0x00007100ff0477ac */ /* 0x000e220008000a00 */
[----:B------:R-:W-:Y:S02]  /*0380*/  MOV R19, R11 ;  /* 0x0000000b00137202 */ /* 0x000fe40000000f00 */
[----:B------:R-:W-:Y:S01]  /*0390*/  MOV R6, 0x3d0 ;  /* 0x000003d000067802 */ /* 0x000fe20000000f00 */
[----:B0-----:R-:W-:Y:S02]  /*03a0*/  IMAD.U32 R4, RZ, RZ, UR4 ;  /* 0x00000004ff047e24 */ /* 0x001fe4000f8e00ff */
[----:B------:R-:W-:-:S07]  /*03b0*/  IMAD.U32 R3, RZ, RZ, UR5 ;  /* 0x00000005ff037e24 */ /* 0x000fce000f8e00ff */
[----:B------:R-:W-:Y:S05]  /*03c0*/  CALL.REL.NOINC `($__internal_0_$__cuda_sm20_div_u64) ;  /* 0x0000001000247944 */ /* 0x000fea0003c00000 */
[----:B------:R-:W-:-:S07]  /*03d0*/  MOV R2, R4 ;  /* 0x0000000400027202 */ /* 0x000fce0000000f00 */
.L_x_3:
[----:B------:R-:W0:Y:S01]  /*03e0*/  LDCU.64 UR8, c[0x0][0x390] ;  /* 0x00007200ff0877ac */ /* 0x000e220008000a00 */
[----:B------:R1:W2:Y:S01]  /*03f0*/  I2F.U64 R2, R2 ;  /* 0x0000000200027312 */ /* 0x0002a20000301000 */
[----:B------:R-:W-:Y:S01]  /*0400*/  IMAD.MOV.U32 R0, RZ, RZ, RZ ;  /* 0x000000ffff007224 */ /* 0x000fe200078e00ff */
[----:B0-----:R-:W-:-:S04]  /*0410*/  UISETP.NE.U32.AND UP0, UPT, UR8, URZ, UPT ;  /* 0x000000ff0800728c */ /* 0x001fc8000bf05070 */
[----:B------:R-:W-:-:S09]  /*0420*/  UISETP.NE.AND.EX UP0, UPT, UR9, URZ, UPT, UP0 ;  /* 0x000000ff0900728c */ /* 0x000fd2000bf05300 */
[----:B-12---:R-:W-:Y:S05]  /*0430*/  BRA.U !UP0, `(.L_x_4) ;  /* 0x00000005085c7547 */ /* 0x006fea000b800000 */
[----:B------:R-:W-:Y:S01]  /*0440*/  IMAD.MOV.U32 R0, RZ, RZ, RZ ;  /* 0x000000ffff007224 */ /* 0x000fe200078e00ff */
[----:B------:R-:W0:Y:S01]  /*0450*/  LDCU.64 UR10, c[0x0][0x390] ;  /* 0x00007200ff0a77ac */ /* 0x000e220008000a00 */
[----:B------:R-:W1:Y:S01]  /*0460*/  LDCU.64 UR16, c[0x0][0x398] ;  /* 0x00007300ff1077ac */ /* 0x000e620008000a00 */
[----:B------:R-:W2:Y:S01]  /*0470*/  LDCU.64 UR14, c[0x0][0x3d8] ;  /* 0x00007b00ff0e77ac */ /* 0x000ea20008000a00 */
[----:B------:R-:W-:Y:S01]  /*0480*/  UMOV UR4, URZ ;  /* 0x000000ff00047c82 */ /* 0x000fe20008000000 */
[----:B------:R-:W-:Y:S01]  /*0490*/  UMOV UR5, URZ ;  /* 0x000000ff00057c82 */ /* 0x000fe20008000000 */
[----:B------:R-:W-:-:S05]  /*04a0*/  UMOV UR6, URZ ;  /* 0x000000ff00067c82 */ /* 0x000fca0008000000 */
.L_x_9:
[----:B------:R-:W-:Y:S02]  /*04b0*/  USHF.L.U32 UR7, UR5, 0x3, URZ ;  /* 0x0000000305077899 */ /* 0x000fe400080006ff */
[----:B------:R-:W-:Y:S02]  /*04c0*/  USHF.L.U64.HI UR8, UR5, 0x3, UR6 ;  /* 0x0000000305087899 */ /* 0x000fe40008010206 */
[----:B--2---:R-:W-:-:S04]  /*04d0*/  UIADD3 UR5, UP0, UPT, UR7, UR14, URZ ;  /* 0x0000000e07057290 */ /* 0x004fc8000ff1e0ff */
[----:B------:R-:W-:Y:S02]  /*04e0*/  UIADD3.X UR9, UPT, UPT, UR8, UR15, URZ, UP0, !UPT ;  /* 0x0000000f08097290 */ /* 0x000fe400087fe4ff */
[----:B------:R-:W-:-:S04]  /*04f0*/  MOV R6, UR5 ;  /* 0x0000000500067c02 */ /* 0x000fc80008000f00 */
[----:B------:R-:W-:-:S06]  /*0500*/  IMAD.U32 R7, RZ, RZ, UR9 ;  /* 0x00000009ff077e24 */ /* 0x000fcc000f8e00ff */
[----:B------:R-:W2:Y:S01]  /*0510*/  LDG.E.64 R6, desc[UR12][R6.64] ;  /* 0x0000000c06067981 */ /* 0x000ea2000c1e1b00 */
[----:B-1----:R-:W-:-:S04]  /*0520*/  UIADD3 UR5, UP0, UPT, UR7, UR16, URZ ;  /* 0x0000001007057290 */ /* 0x002fc8000ff1e0ff */
[----:B------:R-:W-:Y:S02]  /*0530*/  UIADD3.X UR7, UPT, UPT, UR8, UR17, URZ, UP0, !UPT ;  /* 0x0000001108077290 */ /* 0x000fe400087fe4ff */
[----:B------:R-:W-:-:S04]  /*0540*/  IMAD.U32 R12, RZ, RZ, UR5 ;  /* 0x00000005ff0c7e24 */ /* 0x000fc8000f8e00ff */
[----:B------:R-:W-:-:S06]  /*0550*/  MOV R13, UR7 ;  /* 0x00000007000d7c02 */ /* 0x000fcc0008000f00 */
[----:B------:R-:W5:Y:S01]  /*0560*/  LDG.E.64 R12, desc[UR12][R12.64] ;  /* 0x0000000c0c0c7981 */ /* 0x000f62000c1e1b00 */
[----:B------:R-:W-:Y:S01]  /*0570*/  IMAD.MOV.U32 R3, RZ, RZ, RZ ;  /* 0x000000ffff037224 */ /* 0x000fe200078e00ff */
[----:B--2---:R-:W-:-:S04]  /*0580*/  ISETP.NE.U32.AND P0, PT, R6, RZ, PT ;  /* 0x000000ff0600720c */ /* 0x004fc80003f05070 */
[----:B------:R-:W-:-:S13]  /*0590*/  ISETP.NE.AND.EX P0, PT, R7, RZ, PT, P0 ;  /* 0x000000ff0700720c */ /* 0x000fda0003f05300 */
[----:B------:R-:W-:Y:S05]  /*05a0*/  @!P0 BRA `(.L_x_5) ;  /* 0x0000000000e08947 */ /* 0x000fea0003800000 */
[----:B------:R-:W-:-:S13]  /*05b0*/  ISETP.NE.U32.AND P0, PT, R7, RZ, PT ;  /* 0x000000ff0700720c */ /* 0x000fda0003f05070 */
[----:B------:R-:W-:Y:S05]  /*05c0*/  @P0 BRA `(.L_x_6) ;  /* 0x0000000000540947 */ /* 0x000fea0003800000 */
[----:B------:R-:W1:Y:S01]  /*05d0*/  I2F.U32.RP R3, R6 ;  /* 0x0000000600037306 */ /* 0x000e620000209000 */
[----:B------:R-:W-:Y:S02]  /*05e0*/  IADD3 R7, PT, PT, RZ, -R6, RZ ;  /* 0x80000006ff077210 */ /* 0x000fe40007ffe0ff */
[----:B------:R-:W-:-:S05]  /*05f0*/  ISETP.NE.U32.AND P2, PT, R6, RZ, PT ;  /* 0x000000ff0600720c */ /* 0x000fca0003f45070 */
[----:B-1----:R-:W1:Y:S02]  /*0600*/  MUFU.RCP R3, R3 ;  /* 0x0000000300037308 */ /* 0x002e640000001000 */
[----:B-1----:R-:W-:-:S06]  /*0610*/  VIADD R8, R3, 0xffffffe ;  /* 0x0ffffffe03087836 */ /* 0x002fcc0000000000 */
[----:B------:R1:W2:Y:S02]  /*0620*/  F2I.FTZ.U32.TRUNC.NTZ R9, R8 ;  /* 0x0000000800097305 */ /* 0x0002a4000021f000 */
[----:B-1----:R-:W-:Y:S02]  /*0630*/  IMAD.MOV.U32 R8, RZ, RZ, RZ ;  /* 0x000000ffff087224 */ /* 0x002fe400078e00ff */
[----:B--2---:R-:W-:-:S04]  /*0640*/  IMAD R7, R7, R9, RZ ;  /* 0x0000000907077224 */ /* 0x004fc800078e02ff */
[----:B------:R-:W-:-:S06]  /*0650*/  IMAD.HI.U32 R4, R9, R7, R8 ;  /* 0x0000000709047227 */ /* 0x000fcc00078e0008 */
[----:B------:R-:W-:-:S04]  /*0660*/  IMAD.HI.U32 R4, R4, R5, RZ ;  /* 0x0000000504047227 */ /* 0x000fc800078e00ff */
[----:B------:R-:W-:-:S04]  /*0670*/  IMAD.MOV R7, RZ, RZ, -R4 ;  /* 0x000000ffff077224 */ /* 0x000fc800078e0a04 */
[----:B------:R-:W-:-:S05]  /*0680*/  IMAD R7, R6, R7, R5 ;  /* 0x0000000706077224 */ /* 0x000fca00078e0205 */
[----:B------:R-:W-:-:S13]  /*0690*/  ISETP.GE.U32.AND P0, PT, R7, R6, PT ;  /* 0x000000060700720c */ /* 0x000fda0003f06070 */
[----:B------:R-:W-:Y:S01]  /*06a0*/  @P0 IADD3 R7, PT, PT, -R6, R7, RZ ;  /* 0x0000000706070210 */ /* 0x000fe20007ffe1ff */
[----:B------:R-:W-:-:S03]  /*06b0*/  @P0 VIADD R4, R4, 0x1 ;  /* 0x0000000104040836 */ /* 0x000fc60000000000 */
[----:B------:R-:W-:Y:S01]  /*06c0*/  ISETP.GE.U32.AND P1, PT, R7, R6, PT ;  /* 0x000000060700720c */ /* 0x000fe20003f26070 */
[----:B------:R-:W-:-:S12]  /*06d0*/  IMAD.MOV.U32 R7, RZ, RZ, RZ ;  /* 0x000000ffff077224 */ /* 0x000fd800078e00ff */
[----:B------:R-:W-:Y:S01]  /*06e0*/  @P1 VIADD R4, R4, 0x1 ;  /* 0x0000000104041836 */ /* 0x000fe20000000000 */
[----:B------:R-:W-:-:S04]  /*06f0*/  @!P2 LOP3.LUT R4, RZ, R6, RZ, 0x33, !PT ;  /* 0x00000006ff04a212 */ /* 0x000fc800078e33ff */
[----:B------:R-:W-:Y:S01]  /*0700*/  MOV R6, R4 ;  /* 0x0000000400067202 */ /* 0x000fe20000000f00 */
[----:B------:R-:W-:Y:S06]  /*0710*/  BRA `(.L_x_7) ;  /* 0x0000000000207947 */ /* 0x000fec0003800000 */
.L_x_6:
[----:B------:R-:W-:Y:S01]  /*0720*/  IMAD.MOV.U32 R4, RZ, RZ, R6 ;  /* 0x000000ffff047224 */ /* 0x000fe200078e0006 */
[----:B------:R-:W-:Y:S01]  /*0730*/  MOV R3, R7 ;  /* 0x0000000700037202 */ /* 0x000fe20000000f00 */
[----:B------:R-:W-:Y:S01]  /*0740*/  IMAD.MOV.U32 R10, RZ, RZ, R5 ;  /* 0x000000ffff0a7224 */ /* 0x000fe200078e0005 */
[----:B------:R-:W-:Y:S01]  /*0750*/  MOV R6, 0x780 ;  /* 0x0000078000067802 */ /* 0x000fe20000000f00 */
[----:B------:R-:W-:-:S07]  /*0760*/  IMAD.MOV.U32 R19, RZ, RZ, RZ ;  /* 0x000000ffff137224 */ /* 0x000fce00078e00ff */
[----:B0----5:R-:W-:Y:S05]  /*0770*/  CALL.REL.NOINC `($__internal_0_$__cuda_sm20_div_u64) ;  /* 0x0000000c00387944 */ /* 0x021fea0003c00000 */
[----:B------:R-:W-:Y:S01]  /*0780*/  MOV R6, R4 ;  /* 0x0000000400067202 */ /* 0x000fe20000000f00 */
[----:B------:R-:W-:-:S07]  /*0790*/  IMAD.MOV.U32 R7, RZ, RZ, R3 ;  /* 0x000000ffff077224 */ /* 0x000fce00078e0003 */
.L_x_7:
[----:B-----5:R-:W-:-:S13]  /*07a0*/  ISETP.NE.U32.AND P0, PT, R13, RZ, PT ;  /* 0x000000ff0d00720c */ /* 0x020fda0003f05070 */
        /* <DEDUP_REMOVED lines=14> */
[----:B------:R-:W-:-:S04]  /*0890*/  @P0 IADD3 R7, PT, PT, -R12, R7, RZ ;  /* 0x000000070c070210 */ /* 0x000fc80007ffe1ff */
[----:B------:R-:W-:-:S13]  /*08a0*/  ISETP.GE.U32.AND P0, PT, R7, R12, PT ;  /* 0x0000000c0700720c */ /* 0x000fda0003f06070 */
[----:B------:R-:W-:Y:S01]  /*08b0*/  @P0 IMAD.IADD R7, R7, 0x1, -R12 ;  /* 0x0000000107070824 */ /* 0x000fe200078e0a0c */
[----:B------:R-:W-:-:S05]  /*08c0*/  @!P1 LOP3.LUT R7, RZ, R12, RZ, 0x33, !PT ;  /* 0x0000000cff079212 */ /* 0x000fca00078e33ff */
[----:B------:R-:W-:Y:S01]  /*08d0*/  IMAD.MOV.U32 R3, RZ, RZ, R7 ;  /* 0x000000ffff037224 */ /* 0x000fe200078e0007 */
[----:B------:R-:W-:Y:S06]  /*08e0*/  BRA `(.L_x_5) ;  /* 0x0000000000107947 */ /* 0x000fec0003800000 */
.L_x_8:
[----:B------:R-:W-:Y:S01]  /*08f0*/  MOV R4, R6 ;  /* 0x0000000600047202 */ /* 0x000fe20000000f00 */
[----:B------:R-:W-:Y:S01]  /*0900*/  IMAD.MOV.U32 R3, RZ, RZ, R7 ;  /* 0x000000ffff037224 */ /* 0x000fe200078e0007 */
[----:B------:R-:W-:-:S07]  /*0910*/  MOV R6, 0x930 ;  /* 0x0000093000067802 */ /* 0x000fce0000000f00 */
[----:B0-----:R-:W-:Y:S05]  /*0920*/  CALL.REL.NOINC `($__internal_1_$__cuda_sm20_rem_u64) ;  /* 0x0000000c00e07944 */ /* 0x001fea0003c00000 */
.L_x_5:
[----:B------:R-:W-:Y:S01]  /*0930*/  UIADD3 UR5, UPT, UPT, UR4, 0x1, URZ ;  /* 0x0000000104057890 */ /* 0x000fe2000fffe0ff */
[----:B-----5:R-:W-:Y:S01]  /*0940*/  IMAD R0, R12, R0, R3 ;  /* 0x000000000c007224 */ /* 0x020fe200078e0203 */
[----:B0-----:R-:W-:Y:S01]  /*0950*/  UMOV UR8, UR10 ;  /* 0x0000000a00087c82 */ /* 0x001fe20008000000 */
[----:B------:R-:W-:Y:S01]  /*0960*/  UMOV UR9, UR11 ;  /* 0x0000000b00097c82 */ /* 0x000fe20008000000 */
[----:B------:R-:W-:-:S03]  /*0970*/  UISETP.GE.U32.AND UP0, UPT, UR5, UR8, UPT ;  /* 0x000000080500728c */ /* 0x000fc6000bf06070 */
[----:B------:R-:W-:Y:S01]  /*0980*/  UMOV UR4, UR5 ;  /* 0x0000000500047c82 */ /* 0x000fe20008000000 */
[----:B------:R-:W-:-:S09]  /*0990*/  UISETP.GE.U32.AND.EX UP0, UPT, URZ, UR9, UPT, UP0 ;  /* 0x00000009ff00728c */ /* 0x000fd2000bf06100 */
[----:B------:R-:W-:Y:S05]  /*09a0*/  BRA.U !UP0, `(.L_x_9) ;  /* 0xfffffff908c07547 */ /* 0x000fea000b83ffff */
.L_x_4:
[----:B------:R-:W-:Y:S01]  /*09b0*/  UISETP.NE.U32.AND UP0, UPT, UR8, URZ, UPT ;  /* 0x000000ff0800728c */ /* 0x000fe2000bf05070 */
[----:B------:R-:W-:-:S03]  /*09c0*/  CS2R R12, SRZ ;  /* 0x00000000000c7805 */ /* 0x000fc6000001ff00 */
[----:B------:R-:W-:-:S09]  /*09d0*/  UISETP.NE.AND.EX UP0, UPT, UR9, URZ, UPT, UP0 ;  /* 0x000000ff0900728c */ /* 0x000fd2000bf05300 */
[----:B------:R-:W-:Y:S05]  /*09e0*/  BRA.U !UP0, `(.L_x_10) ;  /* 0x0000000108f87547 */ /* 0x000fea000b800000 */
[----:B------:R-:W0:Y:S01]  /*09f0*/  LDC.64 R14, c[0x0][0x3b0] ;  /* 0x0000ec00ff0e7b82 */ /* 0x000e220000000a00 */
[----:B------:R-:W-:Y:S02]  /*0a00*/  HFMA2 R16, -RZ, RZ, 0, 0 ;  /* 0x00000000ff107431 */ /* 0x000fe400000001ff */
[----:B------:R-:W-:Y:S01]  /*0a10*/  IMAD.MOV.U32 R17, RZ, RZ, R0 ;  /* 0x000000ffff117224 */ /* 0x000fe200078e0000 */
[----:B------:R-:W1:Y:S01]  /*0a20*/  LDCU.64 UR8, c[0x0][0x390] ;  /* 0x00007200ff0877ac */ /* 0x000e620008000a00 */
[----:B------:R-:W2:Y:S01]  /*0a30*/  LDCU.128 UR16, c[0x0][0x390] ;  /* 0x00007200ff1077ac */ /* 0x000ea20008000c00 */
[----:B------:R-:W-:-:S05]  /*0a40*/  UMOV UR4, URZ ;  /* 0x000000ff00047c82 */ /* 0x000fca0008000000 */
.L_x_13:
[----:B------:R-:W-:Y:S02]  /*0a50*/  LOP3.LUT R21, RZ, R12, RZ, 0x33, !PT ;  /* 0x0000000cff157212 */ /* 0x000fe400078e33ff */
[----:B------:R-:W-:Y:S02]  /*0a60*/  LOP3.LUT R4, RZ, R13, RZ, 0x33, !PT ;  /* 0x0000000dff047212 */ /* 0x000fe400078e33ff */
[----:B--2---:R-:W-:-:S04]  /*0a70*/  IADD3 R21, P0, PT, R21, UR16, RZ ;  /* 0x0000001015157c10 */ /* 0x004fc8000ff1e0ff */
[----:B------:R-:W-:Y:S01]  /*0a80*/  IADD3.X R4, PT, PT, R4, UR17, RZ, P0, !PT ;  /* 0x0000001104047c10 */ /* 0x000fe200087fe4ff */
[----:B------:R-:W-:-:S03]  /*0a90*/  IMAD.SHL.U32 R12, R21, 0x8, RZ ;  /* 0x00000008150c7824 */ /* 0x000fc600078e00ff */
[----:B------:R-:W-:Y:S02]  /*0aa0*/  SHF.L.U64.HI R3, R21, 0x3, R4 ;  /* 0x0000000315037819 */ /* 0x000fe40000010204 */
[----:B------:R-:W-:Y:S02]  /*0ab0*/  LOP3.LUT R12, R12, 0xfffffff8, RZ, 0xc0, !PT ;  /* 0xfffffff80c0c7812 */ /* 0x000fe400078ec0ff */
[----:B------:R-:W-:Y:S02]  /*0ac0*/  LOP3.LUT R3, R3, 0x7, RZ, 0xc0, !PT ;  /* 0x0000000703037812 */ /* 0x000fe400078ec0ff */
[----:B------:R-:W-:-:S04]  /*0ad0*/  IADD3 R12, P0, PT, R12, UR18, RZ ;  /* 0x000000120c0c7c10 */ /* 0x000fc8000ff1e0ff */
[----:B------:R-:W-:-:S06]  /*0ae0*/  IADD3.X R13, PT, PT, R3, UR19, RZ, P0, !PT ;  /* 0x00000013030d7c10 */ /* 0x000fcc00087fe4ff */
[----:B------:R-:W2:Y:S02]  /*0af0*/  LDG.E.64 R12, desc[UR12][R12.64] ;  /* 0x0000000c0c0c7981 */ /* 0x000ea4000c1e1b00 */
[----:B--2---:R-:W-:-:S13]  /*0b00*/  ISETP.NE.U32.AND P0, PT, R13, RZ, PT ;  /* 0x000000ff0d00720c */ /* 0x004fda0003f05070 */
[----:B------:R-:W-:Y:S05]  /*0b10*/  @P0 BRA `(.L_x_11) ;  /* 0x0000000000540947 */ /* 0x000fea0003800000 */
[----:B------:R-:W2:Y:S01]  /*0b20*/  I2F.U32.RP R3, R12 ;  /* 0x0000000c00037306 */ /* 0x000ea20000209000 */
[----:B------:R-:W-:Y:S02]  /*0b30*/  IADD3 R9, PT, PT, RZ, -R12, RZ ;  /* 0x8000000cff097210 */ /* 0x000fe40007ffe0ff */
[----:B------:R-:W-:-:S05]  /*0b40*/  ISETP.NE.U32.AND P2, PT, R12, RZ, PT ;  /* 0x000000ff0c00720c */ /* 0x000fca0003f45070 */
[----:B--2---:R-:W2:Y:S02]  /*0b50*/  MUFU.RCP R3, R3 ;  /* 0x0000000300037308 */ /* 0x004ea40000001000 */
[----:B--2---:R-:W-:-:S06]  /*0b60*/  VIADD R6, R3, 0xffffffe ;  /* 0x0ffffffe03067836 */ /* 0x004fcc0000000000 */
[----:B------:R2:W3:Y:S02]  /*0b70*/  F2I.FTZ.U32.TRUNC.NTZ R7, R6 ;  /* 0x0000000600077305 */ /* 0x0004e4000021f000 */
[----:B--2---:R-:W-:Y:S02]  /*0b80*/  IMAD.MOV.U32 R6, RZ, RZ, RZ ;  /* 0x000000ffff067224 */ /* 0x004fe400078e00ff */
[----:B---3--:R-:W-:-:S04]  /*0b90*/  IMAD R9, R9, R7, RZ ;  /* 0x0000000709097224 */ /* 0x008fc800078e02ff */
[----:B------:R-:W-:-:S06]  /*0ba0*/  IMAD.HI.U32 R4, R7, R9, R6 ;  /* 0x0000000907047227 */ /* 0x000fcc00078e0006 */
[----:B------:R-:W-:-:S04]  /*0bb0*/  IMAD.HI.U32 R4, R4, R17, RZ ;  /* 0x0000001104047227 */ /* 0x000fc800078e00ff */
[----:B------:R-:W-:-:S04]  /*0bc0*/  IMAD.MOV R7, RZ, RZ, -R4 ;  /* 0x000000ffff077224 */ /* 0x000fc800078e0a04 */
[----:B------:R-:W-:-:S05]  /*0bd0*/  IMAD R7, R12, R7, R17 ;  /* 0x000000070c077224 */ /* 0x000fca00078e0211 */
[----:B------:R-:W-:-:S13]  /*0be0*/  ISETP.GE.U32.AND P0, PT, R7, R12, PT ;  /* 0x0000000c0700720c */ /* 0x000fda0003f06070 */
[----:B------:R-:W-:Y:S01]  /*0bf0*/  @P0 IADD3 R7, PT, PT, -R12, R7, RZ ;  /* 0x000000070c070210 */ /* 0x000fe20007ffe1ff */
[----:B------:R-:W-:-:S03]  /*0c00*/  @P0 VIADD R4, R4, 0x1 ;  /* 0x0000000104040836 */ /* 0x000fc60000000000 */
[----:B------:R-:W-:-:S13]  /*0c10*/  ISETP.GE.U32.AND P1, PT, R7, R12, PT ;  /* 0x0000000c0700720c */ /* 0x000fda0003f26070 */
[----:B------:R-:W-:Y:S01]  /*0c20*/  @P1 VIADD R4, R4, 0x1 ;  /* 0x0000000104041836 */ /* 0x000fe20000000000 */
[----:B------:R-:W-:-:S04]  /*0c30*/  @!P2 LOP3.LUT R4, RZ, R12, RZ, 0x33, !PT ;  /* 0x0000000cff04a212 */ /* 0x000fc800078e33ff */
[----:B------:R-:W-:-:S05]  /*0c40*/  IADD3 R3, PT, PT, -R4, RZ, RZ ;  /* 0x000000ff04037210 */ /* 0x000fca0007ffe1ff */
[----:B------:R-:W-:Y:S01]  /*0c50*/  IMAD R12, R12, R3, R17 ;  /* 0x000000030c0c7224 */ /* 0x000fe200078e0211 */
[----:B------:R-:W-:Y:S06]  /*0c60*/  BRA `(.L_x_12) ;  /* 0x0000000000207947 */ /* 0x000fec0003800000 */
.L_x_11:
[----:B------:R-:W-:Y:S01]  /*0c70*/  IMAD.MOV.U32 R10, RZ, RZ, R17 ;  /* 0x000000ffff0a7224 */ /* 0x000fe200078e0011 */
[----:B------:R-:W-:Y:S01]  /*0c80*/  MOV R4, R12 ;  /* 0x0000000c00047202 */ /* 0x000fe20000000f00 */
[----:B------:R-:W-:Y:S01]  /*0c90*/  IMAD.MOV.U32 R19, RZ, RZ, RZ ;  /* 0x000000ffff137224 */ /* 0x000fe200078e00ff */
[----:B------:R-:W-:Y:S01]  /*0ca0*/  MOV R6, 0xcd0 ;  /* 0x00000cd000067802 */ /* 0x000fe20000000f00 */
[----:B------:R-:W-:-:S07]  /*0cb0*/  IMAD.MOV.U32 R3, RZ, RZ, R13 ;  /* 0x000000ffff037224 */ /* 0x000fce00078e000d */
[----:B01----:R-:W-:Y:S05]  /*0cc0*/  CALL.REL.NOINC `($__internal_0_$__cuda_sm20_div_u64) ;  /* 0x0000000400e47944 */ /* 0x003fea0003c00000 */
[----:B------:R-:W-:-:S04]  /*0cd0*/  IMAD.MOV R3, RZ, RZ, -R4 ;  /* 0x000000ffff037224 */ /* 0x000fc800078e0a04 */
[----:B------:R-:W-:-:S07]  /*0ce0*/  IMAD R12, R12, R3, R17 ;  /* 0x000000030c0c7224 */ /* 0x000fce00078e0211 */
.L_x_12:
[----:B0-----:R-:W-:-:S04]  /*0cf0*/  LEA R6, P0, R21, R14, 0x3 ;  /* 0x0000000e15067211 */ /* 0x001fc800078018ff */
[----:B------:R-:W-:-:S06]  /*0d00*/  LEA.HI.X R7, R21, R15, RZ, 0x3, P0 ;  /* 0x0000000f15077211 */ /* 0x000fcc00000f1cff */
[----:B------:R-:W2:Y:S01]  /*0d10*/  LDG.E R7, desc[UR12][R6.64] ;  /* 0x0000000c06077981 */ /* 0x000ea2000c1e1900 */
[----:B------:R-:W-:Y:S01]  /*0d20*/  UIADD3 UR4, UPT, UPT, UR4, 0x1, URZ ;  /* 0x0000000104047890 */ /* 0x000fe2000fffe0ff */
[----:B------:R-:W-:Y:S01]  /*0d30*/  MOV R17, R4 ;  /* 0x0000000400117202 */ /* 0x000fe20000000f00 */
[----:B------:R-:W-:Y:S02]  /*0d40*/  UMOV UR5, URZ ;  /* 0x000000ff00057c82 */ /* 0x000fe40008000000 */
[----:B-1----:R-:W-:Y:S01]  /*0d50*/  UISETP.GE.U32.AND UP0, UPT, UR4, UR8, UPT ;  /* 0x000000080400728c */ /* 0x002fe2000bf06070 */
[----:B------:R-:W-:-:S03]  /*0d60*/  IMAD.U32 R13, RZ, RZ, UR5 ;  /* 0x00000005ff0d7e24 */ /* 0x000fc6000f8e00ff */
[----:B------:R-:W-:Y:S01]  /*0d70*/  UISETP.GE.U32.AND.EX UP0, UPT, URZ, UR9, UPT, UP0 ;  /* 0x00000009ff00728c */ /* 0x000fe2000bf06100 */
[----:B--2---:R-:W-:Y:S02]  /*0d80*/  IMAD R16, R7, R12, R16 ;  /* 0x0000000c07107224 */ /* 0x004fe400078e0210 */
[----:B------:R-:W-:-:S06]  /*0d90*/  IMAD.U32 R12, RZ, RZ, UR4 ;  /* 0x00000004ff0c7e24 */ /* 0x000fcc000f8e00ff */
[----:B------:R-:W-:Y:S05]  /*0da0*/  BRA.U !UP0, `(.L_x_13) ;  /* 0xfffffffd08287547 */ /* 0x000fea000b83ffff */
[----:B------:R-:W-:Y:S01]  /*0db0*/  MOV R12, R16 ;  /* 0x00000010000c7202 */ /* 0x000fe20000000f00 */
[----:B------:R-:W-:-:S07]  /*0dc0*/  IMAD.MOV.U32 R13, RZ, RZ, RZ ;  /* 0x000000ffff0d7224 */ /* 0x000fce00078e00ff */
.L_x_10:
[----:B------:R-:W-:Y:S01]  /*0dd0*/  UISETP.NE.U32.AND UP0, UPT, UR8, URZ, UPT ;  /* 0x000000ff0800728c */ /* 0x000fe2000bf05070 */
[----:B------:R-:W-:-:S03]  /*0de0*/  CS2R R6, SRZ ;  /* 0x0000000000067805 */ /* 0x000fc6000001ff00 */
[----:B------:R-:W-:-:S09]  /*0df0*/  UISETP.NE.AND.EX UP0, UPT, UR9, URZ, UPT, UP0 ;  /* 0x000000ff0900728c */ /* 0x000fd2000bf05300 */
[----:B------:R-:W-:Y:S05]  /*0e00*/  BRA.U !UP0, `(.L_x_14) ;  /* 0x0000000108f87547 */ /* 0x000fea000b800000 */
[----:B------:R-:W0:Y:S01]  /*0e10*/  LDC.64 R14, c[0x0][0x3c8] ;  /* 0x0000f200ff0e7b82 */ /* 0x000e220000000a00 */
[----:B------:R-:W-:Y:S01]  /*0e20*/  IMAD.MOV.U32 R22, RZ, RZ, RZ ;  /* 0x000000ffff167224 */ /* 0x000fe200078e00ff */
[----:B------:R-:W1:Y:S01]  /*0e30*/  LDCU.64 UR6, c[0x0][0x390] ;  /* 0x00007200ff0677ac */ /* 0x000e620008000a00 */
[----:B------:R-:W2:Y:S01]  /*0e40*/  LDCU.128 UR8, c[0x0][0x390] ;  /* 0x00007200ff0877ac */ /* 0x000ea20008000c00 */
[----:B------:R-:W-:-:S05]  /*0e50*/  UMOV UR4, URZ ;  /* 0x000000ff00047c82 */ /* 0x000fca0008000000 */
.L_x_17:
[----:B------:R-:W-:Y:S02]  /*0e60*/  LOP3.LUT R21, RZ, R6, RZ, 0x33, !PT ;  /* 0x00000006ff157212 */ /* 0x000fe400078e33ff */
[----:B------:R-:W-:Y:S02]  /*0e70*/  LOP3.LUT R4, RZ, R7, RZ, 0x33, !PT ;  /* 0x00000007ff047212 */ /* 0x000fe400078e33ff */
[----:B--2---:R-:W-:-:S04]  /*0e80*/  IADD3 R21, P0, PT, R21, UR8, RZ ;  /* 0x0000000815157c10 */ /* 0x004fc8000ff1e0ff */
[----:B------:R-:W-:Y:S02]  /*0e90*/  IADD3.X R4, PT, PT, R4, UR9, RZ, P0, !PT ;  /* 0x0000000904047c10 */ /* 0x000fe400087fe4ff */
[C---:B------:R-:W-:Y:S02]  /*0ea0*/  SHF.L.U32 R16, R21.reuse, 0x3, RZ ;  /* 0x0000000315107819 */ /* 0x040fe400000006ff */
        /* <DEDUP_REMOVED lines=9> */
[----:B------:R-:W-:Y:S01]  /*0f40*/  IMAD.MOV R9, RZ, RZ, -R16 ;  /* 0x000000ffff097224 */ /* 0x000fe200078e0a10 */
[----:B------:R-:W-:-:S06]  /*0f50*/  ISETP.NE.U32.AND P2, PT, R16, RZ, PT ;  /* 0x000000ff1000720c */ /* 0x000fcc0003f45070 */
[----:B--2---:R-:W2:Y:S02]  /*0f60*/  MUFU.RCP R3, R3 ;  /* 0x0000000300037308 */ /* 0x004ea40000001000 */
[----:B--2---:R-:W-:-:S06]  /*0f70*/  VIADD R6, R3, 0xffffffe ;  /* 0x0ffffffe03067836 */ /* 0x004fcc0000000000 */
[----:B------:R2:W3:Y:S02]  /*0f80*/  F2I.FTZ.U32.TRUNC.NTZ R7, R6 ;  /* 0x0000000600077305 */ /* 0x0004e4000021f000 */
[----:B--2---:R-:W-:Y:S02]  /*0f90*/  HFMA2 R6, -RZ, RZ, 0, 0 ;  /* 0x00000000ff067431 */ /* 0x004fe400000001ff */
[----:B---3--:R-:W-:-:S04]  /*0fa0*/  IMAD R9, R9, R7, RZ ;  /* 0x0000000709097224 */ /* 0x008fc800078e02ff */
[----:B------:R-:W-:-:S06]  /*0fb0*/  IMAD.HI.U32 R7, R7, R9, R6 ;  /* 0x0000000907077227 */ /* 0x000fcc00078e0006 */
[----:B------:R-:W-:-:S04]  /*0fc0*/  IMAD.HI.U32 R7, R7, R0, RZ ;  /* 0x0000000007077227 */ /* 0x000fc800078e00ff */
[----:B------:R-:W-:-:S04]  /*0fd0*/  IMAD.MOV R9, RZ, RZ, -R7 ;  /* 0x000000ffff097224 */ /* 0x000fc800078e0a07 */
[----:B------:R-:W-:-:S05]  /*0fe0*/  IMAD R9, R16, R9, R0 ;  /* 0x0000000910097224 */ /* 0x000fca00078e0200 */
[----:B------:R-:W-:-:S13]  /*0ff0*/  ISETP.GE.U32.AND P0, PT, R9, R16, PT ;  /* 0x000000100900720c */ /* 0x000fda0003f06070 */
[----:B------:R-:W-:Y:S01]  /*1000*/  @P0 IMAD.IADD R9, R9, 0x1, -R16 ;  /* 0x0000000109090824 */ /* 0x000fe200078e0a10 */
[----:B------:R-:W-:-:S04]  /*1010*/  @P0 IADD3 R7, PT, PT, R7, 0x1, RZ ;  /* 0x0000000107070810 */ /* 0x000fc80007ffe0ff */
[----:B------:R-:W-:-:S13]  /*1020*/  ISETP.GE.U32.AND P1, PT, R9, R16, PT ;  /* 0x000000100900720c */ /* 0x000fda0003f26070 */
[----:B------:R-:W-:Y:S01]  /*1030*/  @P1 VIADD R7, R7, 0x1 ;  /* 0x0000000107071836 */ /* 0x000fe20000000000 */
[----:B------:R-:W-:-:S05]  /*1040*/  @!P2 LOP3.LUT R7, RZ, R16, RZ, 0x33, !PT ;  /* 0x00000010ff07a212 */ /* 0x000fca00078e33ff */
[----:B------:R-:W-:-:S04]  /*1050*/  IMAD.MOV R3, RZ, RZ, -R7 ;  /* 0x000000ffff037224 */ /* 0x000fc800078e0a07 */
[----:B------:R-:W-:Y:S01]  /*1060*/  IMAD R16, R16, R3, R0 ;  /* 0x0000000310107224 */ /* 0x000fe200078e0200 */
[----:B------:R-:W-:Y:S06]  /*1070*/  BRA `(.L_x_16) ;  /* 0x0000000000247947 */ /* 0x000fec0003800000 */
.L_x_15:
[----:B------:R-:W-:Y:S01]  /*1080*/  MOV R10, R0 ;  /* 0x00000000000a7202 */ /* 0x000fe20000000f00 */
[----:B------:R-:W-:Y:S01]  /*1090*/  IMAD.MOV.U32 R19, RZ, RZ, RZ ;  /* 0x000000ffff137224 */ /* 0x000fe200078e00ff */
[----:B------:R-:W-:Y:S01]  /*10a0*/  MOV R3, R17 ;  /* 0x0000001100037202 */ /* 0x000fe20000000f00 */
[----:B------:R-:W-:Y:S01]  /*10b0*/  IMAD.MOV.U32 R4, RZ, RZ, R16 ;  /* 0x000000ffff047224 */ /* 0x000fe200078e0010 */
[----:B------:R-:W-:-:S07]  /*10c0*/  MOV R6, 0x10e0 ;  /* 0x000010e000067802 */ /* 0x000fce0000000f00 */
[----:B01----:R-:W-:Y:S05]  /*10d0*/  CALL.REL.NOINC `($__internal_0_$__cuda_sm20_div_u64) ;  /* 0x0000000000e07944 */ /* 0x003fea0003c00000 */
[--C-:B------:R-:W-:Y:S02]  /*10e0*/  IMAD.MOV R3, RZ, RZ, -R4.reuse ;  /* 0x000000ffff037224 */ /* 0x100fe400078e0a04 */
[----:B------:R-:W-:Y:S02]  /*10f0*/  IMAD.MOV.U32 R7, RZ, RZ, R4 ;  /* 0x000000ffff077224 */ /* 0x000fe400078e0004 */
[----:B------:R-:W-:-:S07]  /*1100*/  IMAD R16, R16, R3, R0 ;  /* 0x0000000310107224 */ /* 0x000fce00078e0200 */
.L_x_16:
[----:B0-----:R-:W-:-:S04]  /*1110*/  LEA R8, P0, R21, R14, 0x3 ;  /* 0x0000000e15087211 */ /* 0x001fc800078018ff */
[----:B------:R-:W-:-:S06]  /*1120*/  LEA.HI.X R9, R21, R15, RZ, 0x3, P0 ;  /* 0x0000000f15097211 */ /* 0x000fcc00000f1cff */
[----:B------:R-:W2:Y:S01]  /*1130*/  LDG.E R9, desc[UR12][R8.64] ;  /* 0x0000000c08097981 */ /* 0x000ea2000c1e1900 */
[----:B------:R-:W-:Y:S01]  /*1140*/  UIADD3 UR4, UPT, UPT, UR4, 0x1, URZ ;  /* 0x0000000104047890 */ /* 0x000fe2000fffe0ff */
[----:B------:R-:W-:Y:S01]  /*1150*/  MOV R0, R7 ;  /* 0x0000000700007202 */ /* 0x000fe20000000f00 */
[----:B------:R-:W-:Y:S02]  /*1160*/  UMOV UR5, URZ ;  /* 0x000000ff00057c82 */ /* 0x000fe40008000000 */
[----:B-1----:R-:W-:Y:S01]  /*1170*/  UISETP.GE.U32.AND UP0, UPT, UR4, UR6, UPT ;  /* 0x000000060400728c */ /* 0x002fe2000bf06070 */
[----:B------:R-:W-:Y:S02]  /*1180*/  IMAD.U32 R7, RZ, RZ, UR5 ;  /* 0x00000005ff077e24 */ /* 0x000fe4000f8e00ff */
[----:B------:R-:W-:Y:S01]  /*1190*/  IMAD.U32 R6, RZ, RZ, UR4 ;  /* 0x00000004ff067e24 */ /* 0x000fe2000f8e00ff */
[----:B------:R-:W-:Y:S01]  /*11a0*/  UISETP.GE.U32.AND.EX UP0, UPT, URZ, UR7, UPT, UP0 ;  /* 0x00000007ff00728c */ /* 0x000fe2000bf06100 */
[----:B--2---:R-:W-:-:S08]  /*11b0*/  IMAD R22, R9, R16, R22 ;  /* 0x0000001009167224 */ /* 0x004fd000078e0216 */
[----:B------:R-:W-:Y:S05]  /*11c0*/  BRA.U !UP0, `(.L_x_17) ;  /* 0xfffffffd08247547 */ /* 0x000fea000b83ffff */
[----:B------:R-:W-:Y:S01]  /*11d0*/  MOV R6, R22 ;  /* 0x0000001600067202 */ /* 0x000fe20000000f00 */
[----:B------:R-:W-:-:S07]  /*11e0*/  IMAD.MOV.U32 R7, RZ, RZ, RZ ;  /* 0x000000ffff077224 */ /* 0x000fce00078e00ff */
.L_x_14:
[----:B------:R-:W0:Y:S01]  /*11f0*/  LDCU.64 UR6, c[0x0][0x3b8] ;  /* 0x00007700ff0677ac */ /* 0x000e220008000a00 */
[----:B------:R-:W-:Y:S01]  /*1200*/  IMAD.SHL.U32 R10, R12, 0x4, RZ ;  /* 0x000000040c0a7824 */ /* 0x000fe200078e00ff */
[C---:B------:R-:W-:Y:S01]  /*1210*/  SHF.L.U32 R14, R6.reuse, 0x2, RZ ;  /* 0x00000002060e7819 */ /* 0x040fe200000006ff */
[----:B------:R-:W1:Y:S01]  /*1220*/  LDCU.64 UR4, c[0x0][0x3a0] ;  /* 0x00007400ff0477ac */ /* 0x000e620008000a00 */
[----:B------:R-:W-:Y:S02]  /*1230*/  SHF.L.U64.HI R11, R6, 0x2, R7 ;  /* 0x00000002060b7819 */ /* 0x000fe40000010207 */
[----:B------:R-:W-:Y:S01]  /*1240*/  SHF.L.U64.HI R12, R12, 0x2, R13 ;  /* 0x000000020c0c7819 */ /* 0x000fe2000001020d */
[----:B------:R-:W2:Y:S01]  /*1250*/  LDCU.64 UR8, c[0x0][0x3d0] ;  /* 0x00007a00ff0877ac */ /* 0x000ea20008000a00 */
[----:B0-----:R-:W-:Y:S02]  /*1260*/  IADD3 R8, P1, PT, R14, UR6, RZ ;  /* 0x000000060e087c10 */ /* 0x001fe4000ff3e0ff */
[----:B-1----:R-:W-:-:S02]  /*1270*/  IADD3 R6, P0, PT, R10, UR4, RZ ;  /* 0x000000040a067c10 */ /* 0x002fc4000ff1e0ff */
[----:B------:R-:W-:Y:S02]  /*1280*/  IADD3.X R9, PT, PT, R11, UR7, RZ, P1, !PT ;  /* 0x000000070b097c10 */ /* 0x000fe40008ffe4ff */
[----:B------:R-:W-:-:S04]  /*1290*/  IADD3.X R7, PT, PT, R12, UR5, RZ, P0, !PT ;  /* 0x000000050c077c10 */ /* 0x000fc800087fe4ff */
[----:B------:R-:W3:Y:S04]  /*12a0*/  LDG.E R9, desc[UR12][R8.64] ;  /* 0x0000000c08097981 */ /* 0x000ee8000c1e1900 */
[----:B------:R-:W3:Y:S01]  /*12b0*/  LDG.E R6, desc[UR12][R6.64] ;  /* 0x0000000c06067981 */ /* 0x000ee2000c1e1900 */
[----:B--2---:R-:W-:-:S04]  /*12c0*/  LEA R4, P0, R5, UR8, 0x2 ;  /* 0x0000000805047c11 */ /* 0x004fc8000f8010ff */
[----:B------:R-:W-:-:S06]  /*12d0*/  LEA.HI.X R5, R5, UR9, RZ, 0x2, P0 ;  /* 0x0000000905057c11 */ /* 0x000fcc00080f14ff */
[----:B------:R0:W5:Y:S01]  /*12e0*/  LDG.E R5, desc[UR12][R4.64] ;  /* 0x0000000c04057981 */ /* 0x000162000c1e1900 */
[----:B------:R-:W-:Y:S01]  /*12f0*/  BSSY.RECONVERGENT B0, `(.L_x_18) ;  /* 0x0000009000007945 */ /* 0x000fe20003800200 */
[----:B------:R-:W-:Y:S02]  /*1300*/  IMAD.MOV.U32 R0, RZ, RZ, RZ ;  /* 0x000000ffff007224 */ /* 0x000fe400078e00ff */
[----:B---3--:R-:W-:-:S05]  /*1310*/  FADD R16, R6, -R9 ;  /* 0x8000000906107221 */ /* 0x008fca0000000000 */
[----:B------:R-:W-:-:S13]  /*1320*/  FSETP.NEU.AND P0, PT, R16, RZ, PT ;  /* 0x000000ff1000720b */ /* 0x000fda0003f0d000 */
[----:B0-----:R-:W-:Y:S05]  /*1330*/  @!P0 BRA `(.L_x_19) ;  /* 0x0000000000108947 */ /* 0x001fea0003800000 */
[----:B------:R-:W0:Y:S01]  /*1340*/  LDC R3, c[0x0][0x380] ;  /* 0x0000e000ff037b82 */ /* 0x000e220000000800 */
[----:B------:R-:W-:Y:S01]  /*1350*/  IMAD.MOV.U32 R0, RZ, RZ, R16 ;  /* 0x000000ffff007224 */ /* 0x000fe200078e0010 */
[----:B0-----:R-:W-:-:S13]  /*1360*/  FSETP.GEU.AND P0, PT, |R16|, R3, PT ;  /* 0x000000031000720b */ /* 0x001fda0003f0e200 */
[----:B------:R-:W-:-:S07]  /*1370*/  @P0 LOP3.LUT R0, R3, 0x80000000, R16, 0xb8, !PT ;  /* 0x8000000003000812 */ /* 0x000fce00078eb810 */
.L_x_19:
[----:B------:R-:W-:Y:S05]  /*1380*/  BSYNC.RECONVERGENT B0 ;  /* 0x0000000000007941 */ /* 0x000fea0003800200 */
.L_x_18:
[----:B------:R-:W0:Y:S01]  /*1390*/  LDCU.64 UR4, c[0x0][0x3a8] ;  /* 0x00007500ff0477ac */ /* 0x000e220008000a00 */
[CC--:B-----5:R-:W-:Y:S01]  /*13a0*/  FMUL R3, R5.reuse, R0.reuse ;  /* 0x0000000005037220 */ /* 0x0e0fe20000400000 */
[----:B------:R-:W-:Y:S01]  /*13b0*/  FMUL R9, R5, -R0 ;  /* 0x8000000005097220 */ /* 0x000fe20000400000 */
[----:B------:R-:W1:Y:S02]  /*13c0*/  LDCU.64 UR6, c[0x0][0x3c0] ;  /* 0x00007800ff0677ac */ /* 0x000e640008000a00 */
[C---:B------:R-:W-:Y:S01]  /*13d0*/  FMUL R3, R2.reuse, R3 ;  /* 0x0000000302037220 */ /* 0x040fe20000400000 */
[----:B------:R-:W-:Y:S01]  /*13e0*/  FMUL R9, R2, R9 ;  /* 0x0000000902097220 */ /* 0x000fe20000400000 */
[----:B0-----:R-:W-:Y:S02]  /*13f0*/  IADD3 R4, P0, PT, R10, UR4, RZ ;  /* 0x000000040a047c10 */ /* 0x001fe4000ff1e0ff */
[----:B-1----:R-:W-:Y:S02]  /*1400*/  IADD3 R6, P1, PT, R14, UR6, RZ ;  /* 0x000000060e067c10 */ /* 0x002fe4000ff3e0ff */
[----:B------:R-:W-:-:S02]  /*1410*/  IADD3.X R5, PT, PT, R12, UR5, RZ, P0, !PT ;  /* 0x000000050c057c10 */ /* 0x000fc400087fe4ff */
[----:B------:R-:W-:-:S03]  /*1420*/  IADD3.X R7, PT, PT, R11, UR7, RZ, P1, !PT ;  /* 0x000000070b077c10 */ /* 0x000fc60008ffe4ff */
[----:B------:R-:W-:Y:S04]  /*1430*/  REDG.E.ADD.F32.FTZ.RN.STRONG.GPU desc[UR12][R4.64], R3 ;  /* 0x00000003040079a6 */ /* 0x000fe8000c12f30c */
[----:B------:R-:W-:Y:S01]  /*1440*/  REDG.E.ADD.F32.FTZ.RN.STRONG.GPU desc[UR12][R6.64], R9 ;  /* 0x00000009060079a6 */ /* 0x000fe2000c12f30c */
[----:B------:R-:W-:Y:S05]  /*1450*/  EXIT ;  /* 0x000000000000794d */ /* 0x000fea0003800000 */
        .weak           $__internal_0_$__cuda_sm20_div_u64
        .type           $__internal_0_$__cuda_sm20_div_u64,@function
        .size           $__internal_0_$__cuda_sm20_div_u64,($__internal_1_$__cuda_sm20_rem_u64 - $__internal_0_$__cuda_sm20_div_u64)
$__internal_0_$__cuda_sm20_div_u64:
[----:B------:R-:W-:Y:S01]  /*1460*/  MOV R28, R4 ;  /* 0x00000004001c7202 */ /* 0x000fe20000000f00 */
[----:B------:R-:W-:-:S04]  /*1470*/  IMAD.MOV.U32 R29, RZ, RZ, R3 ;  /* 0x000000ffff1d7224 */ /* 0x000fc800078e0003 */
[----:B------:R-:W0:Y:S08]  /*1480*/  I2F.U64.RP R11, R28 ;  /* 0x0000001c000b7312 */ /* 0x000e300000309000 */
[----:B0-----:R-:W0:Y:S02]  /*1490*/  MUFU.RCP R11, R11 ;  /* 0x0000000b000b7308 */ /* 0x001e240000001000 */
[----:B0-----:R-:W-:-:S06]  /*14a0*/  IADD3 R24, PT, PT, R11, 0x1ffffffe, RZ ;  /* 0x1ffffffe0b187810 */ /* 0x001fcc0007ffe0ff */
[----:B------:R-:W0:Y:S02]  /*14b0*/  F2I.U64.TRUNC R24, R24 ;  /* 0x0000001800187311 */ /* 0x000e24000020d800 */
[----:B0-----:R-:W-:Y:S01]  /*14c0*/  IMAD.WIDE.U32 R8, R24, R4, RZ ;  /* 0x0000000418087225 */ /* 0x001fe200078e00ff */
[----:B------:R-:W-:-:S03]  /*14d0*/  MOV R27, R24 ;  /* 0x00000018001b7202 */ /* 0x000fc60000000f00 */
[----:B------:R-:W-:Y:S01]  /*14e0*/  IMAD R7, R24, R3, R9 ;  /* 0x0000000318077224 */ /* 0x000fe200078e0209 */
[----:B------:R-:W-:-:S03]  /*14f0*/  IADD3 R9, P0, PT, RZ, -R8, RZ ;  /* 0x80000008ff097210 */ /* 0x000fc60007f1e0ff */
[----:B------:R-:W-:Y:S02]  /*1500*/  IMAD R7, R25, R4, R7 ;  /* 0x0000000419077224 */ /* 0x000fe400078e0207 */
[----:B------:R-:W-:-:S04]  /*1510*/  IMAD.HI.U32 R26, R24, R9, RZ ;  /* 0x00000009181a7227 */ /* 0x000fc800078e00ff */
[----:B------:R-:W-:-:S04]  /*1520*/  IMAD.X R7, RZ, RZ, ~R7, P0 ;  /* 0x000000ffff077224 */ /* 0x000fc800000e0e07 */
[----:B------:R-:W-:-:S04]  /*1530*/  IMAD.WIDE.U32 R26, P0, R24, R7, R26 ;  /* 0x00000007181a7225 */ /* 0x000fc8000780001a */
[C---:B------:R-:W-:Y:S02]  /*1540*/  IMAD R8, R25.reuse, R7, RZ ;  /* 0x0000000719087224 */ /* 0x040fe400078e02ff */
[----:B------:R-:W-:-:S04]  /*1550*/  IMAD.HI.U32 R9, P1, R25, R9, R26 ;  /* 0x0000000919097227 */ /* 0x000fc8000782001a */
[----:B------:R-:W-:Y:S01]  /*1560*/  IMAD.HI.U32 R7, R25, R7, RZ ;  /* 0x0000000719077227 */ /* 0x000fe200078e00ff */
[----:B------:R-:W-:-:S03]  /*1570*/  IADD3 R9, P2, PT, R8, R9, RZ ;  /* 0x0000000908097210 */ /* 0x000fc60007f5e0ff */
[----:B------:R-:W-:Y:S02]  /*1580*/  IMAD.X R7, R7, 0x1, R25, P0 ;  /* 0x0000000107077824 */ /* 0x000fe400000e0619 */
[----:B------:R-:W-:-:S03]  /*1590*/  IMAD.WIDE.U32 R24, R9, R4, RZ ;  /* 0x0000000409187225 */ /* 0x000fc600078e00ff */
[----:B------:R-:W-:Y:S01]  /*15a0*/  IADD3.X R7, PT, PT, RZ, RZ, R7, P2, P1 ;  /* 0x000000ffff077210 */ /* 0x000fe200017e2407 */
[----:B------:R-:W-:Y:S01]  /*15b0*/  IMAD R8, R9, R3, R25 ;  /* 0x0000000309087224 */ /* 0x000fe200078e0219 */
[----:B------:R-:W-:-:S03]  /*15c0*/  IADD3 R11, P0, PT, RZ, -R24, RZ ;  /* 0x80000018ff0b7210 */ /* 0x000fc60007f1e0ff */
[----:B------:R-:W-:Y:S02]  /*15d0*/  IMAD R18, R7, R4, R8 ;  /* 0x0000000407127224 */ /* 0x000fe400078e0208 */
[----:B------:R-:W-:-:S03]  /*15e0*/  IMAD.HI.U32 R8, R9, R11, RZ ;  /* 0x0000000b09087227 */ /* 0x000fc600078e00ff */
[----:B------:R-:W-:-:S05]  /*15f0*/  IADD3.X R18, PT, PT, RZ, ~R18, RZ, P0, !PT ;  /* 0x80000012ff127210 */ /* 0x000fca00007fe4ff */
[----:B------:R-:W-:-:S04]  /*1600*/  IMAD.WIDE.U32 R24, P0, R9, R18, R8 ;  /* 0x0000001209187225 */ /* 0x000fc80007800008 */
[C---:B------:R-:W-:Y:S02]  /*1610*/  IMAD R8, R7.reuse, R18, RZ ;  /* 0x0000001207087224 */ /* 0x040fe400078e02ff */
[----:B------:R-:W-:-:S04]  /*1620*/  IMAD.HI.U32 R25, P1, R7, R11, R24 ;  /* 0x0000000b07197227 */ /* 0x000fc80007820018 */
[----:B------:R-:W-:Y:S01]  /*1630*/  IMAD.HI.U32 R18, R7, R18, RZ ;  /* 0x0000001207127227 */ /* 0x000fe200078e00ff */
[----:B------:R-:W-:-:S03]  /*1640*/  IADD3 R8, P2, PT, R8, R25, RZ ;  /* 0x0000001908087210 */ /* 0x000fc60007f5e0ff */
[----:B------:R-:W-:Y:S02]  /*1650*/  HFMA2 R25, -RZ, RZ, 0, 0 ;  /* 0x00000000ff197431 */ /* 0x000fe400000001ff */
[----:B------:R-:W-:Y:S02]  /*1660*/  IMAD.X R18, R18, 0x1, R7, P0 ;  /* 0x0000000112127824 */ /* 0x000fe400000e0607 */
[----:B------:R-:W-:-:S03]  /*1670*/  IMAD.HI.U32 R24, R8, R10, RZ ;  /* 0x0000000a08187227 */ /* 0x000fc600078e00ff */
[----:B------:R-:W-:Y:S01]  /*1680*/  IADD3.X R18, PT, PT, RZ, RZ, R18, P2, P1 ;  /* 0x000000ffff127210 */ /* 0x000fe200017e2412 */
[----:B------:R-:W-:-:S04]  /*1690*/  IMAD.WIDE.U32 R8, R8, R19, R24 ;  /* 0x0000001308087225 */ /* 0x000fc800078e0018 */
[C---:B------:R-:W-:Y:S02]  /*16a0*/  IMAD R7, R18.reuse, R19, RZ ;  /* 0x0000001312077224 */ /* 0x040fe400078e02ff */
[----:B------:R-:W-:-:S04]  /*16b0*/  IMAD.HI.U32 R8, P0, R18, R10, R8 ;  /* 0x0000000a12087227 */ /* 0x000fc80007800008 */
[----:B------:R-:W-:Y:S01]  /*16c0*/  IMAD.HI.U32 R9, R18, R19, RZ ;  /* 0x0000001312097227 */ /* 0x000fe200078e00ff */
[----:B------:R-:W-:-:S03]  /*16d0*/  IADD3 R7, P1, PT, R7, R8, RZ ;  /* 0x0000000807077210 */ /* 0x000fc60007f3e0ff */
[----:B------:R-:W-:Y:S02]  /*16e0*/  IMAD.X R9, RZ, RZ, R9, P0 ;  /* 0x000000ffff097224 */ /* 0x000fe400000e0609 */
[----:B------:R-:W-:-:S03]  /*16f0*/  IMAD.WIDE.U32 R24, R7, R4, RZ ;  /* 0x0000000407187225 */ /* 0x000fc600078e00ff */
[----:B------:R-:W-:Y:S01]  /*1700*/  IADD3.X R9, PT, PT, RZ, R9, RZ, P1, !PT ;  /* 0x00000009ff097210 */ /* 0x000fe20000ffe4ff */
[----:B------:R-:W-:Y:S01]  /*1710*/  IMAD R8, R7, R3, R25 ;  /* 0x0000000307087224 */ /* 0x000fe200078e0219 */
[----:B------:R-:W-:-:S03]  /*1720*/  IADD3 R11, P1, PT, -R24, R10, RZ ;  /* 0x0000000a180b7210 */ /* 0x000fc60007f3e1ff */
[-C--:B------:R-:W-:Y:S01]  /*1730*/  IMAD R8, R9, R4.reuse, R8 ;  /* 0x0000000409087224 */ /* 0x080fe200078e0208 */
[----:B------:R-:W-:Y:S02]  /*1740*/  ISETP.GE.U32.AND P0, PT, R11, R4, PT ;  /* 0x000000040b00720c */ /* 0x000fe40003f06070 */
[----:B------:R-:W-:Y:S01]  /*1750*/  IADD3 R20, P2, PT, -R4, R11, RZ ;  /* 0x0000000b04147210 */ /* 0x000fe20007f5e1ff */
[----:B------:R-:W-:Y:S01]  /*1760*/  IMAD.X R8, R19, 0x1, ~R8, P1 ;  /* 0x0000000113087824 */ /* 0x000fe200008e0e08 */
[----:B------:R-:W-:-:S04]  /*1770*/  IADD3 R18, P1, PT, R7, 0x1, RZ ;  /* 0x0000000107127810 */ /* 0x000fc80007f3e0ff */
[----:B------:R-:W-:Y:S01]  /*1780*/  ISETP.GE.U32.AND.EX P0, PT, R8, R3, PT, P0 ;  /* 0x000000030800720c */ /* 0x000fe20003f06100 */
[----:B------:R-:W-:Y:S01]  /*1790*/  IMAD.X R10, RZ, RZ, R9, P1 ;  /* 0x000000ffff0a7224 */ /* 0x000fe200008e0609 */
[-C--:B------:R-:W-:Y:S02]  /*17a0*/  IADD3.X R19, PT, PT, ~R3, R8.reuse, RZ, P2, !PT ;  /* 0x0000000803137210 */ /* 0x080fe400017fe5ff */
[----:B------:R-:W-:Y:S02]  /*17b0*/  SEL R11, R20, R11, P0 ;  /* 0x0000000b140b7207 */ /* 0x000fe40000000000 */
[----:B------:R-:W-:Y:S02]  /*17c0*/  SEL R18, R18, R7, P0 ;  /* 0x0000000712127207 */ /* 0x000fe40000000000 */
[----:B------:R-:W-:Y:S02]  /*17d0*/  SEL R8, R19, R8, P0 ;  /* 0x0000000813087207 */ /* 0x000fe40000000000 */
[----:B------:R-:W-:-:S02]  /*17e0*/  SEL R10, R10, R9, P0 ;  /* 0x000000090a0a7207 */ /* 0x000fc40000000000 */
[----:B------:R-:W-:Y:S02]  /*17f0*/  ISETP.GE.U32.AND P0, PT, R11, R4, PT ;  /* 0x000000040b00720c */ /* 0x000fe40003f06070 */
[----:B------:R-:W-:Y:S02]  /*1800*/  IADD3 R7, P2, PT, R18, 0x1, RZ ;  /* 0x0000000112077810 */ /* 0x000fe40007f5e0ff */
[----:B------:R-:W-:Y:S02]  /*1810*/  ISETP.GE.U32.AND.EX P0, PT, R8, R3, PT, P0 ;  /* 0x000000030800720c */ /* 0x000fe40003f06100 */
[----:B------:R-:W-:Y:S02]  /*1820*/  ISETP.NE.U32.AND P1, PT, R4, RZ, PT ;  /* 0x000000ff0400720c */ /* 0x000fe40003f25070 */
[----:B------:R-:W-:Y:S02]  /*1830*/  IADD3.X R9, PT, PT, RZ, R10, RZ, P2, !PT ;  /* 0x0000000aff097210 */ /* 0x000fe400017fe4ff */
[----:B------:R-:W-:Y:S01]  /*1840*/  SEL R4, R7, R18, P0 ;  /* 0x0000001207047207 */ /* 0x000fe20000000000 */
[----:B------:R-:W-:Y:S01]  /*1850*/  IMAD.MOV.U32 R7, RZ, RZ, 0x0 ;  /* 0x00000000ff077424 */ /* 0x000fe200078e00ff */
[----:B------:R-:W-:-:S02]  /*1860*/  ISETP.NE.AND.EX P1, PT, R3, RZ, PT, P1 ;  /* 0x000000ff0300720c */ /* 0x000fc40003f25310 */
[----:B------:R-:W-:Y:S02]  /*1870*/  SEL R3, R9, R10, P0 ;  /* 0x0000000a09037207 */ /* 0x000fe40000000000 */
[----:B------:R-:W-:Y:S02]  /*1880*/  SEL R4, R4, 0xffffffff, P1 ;  /* 0xffffffff04047807 */ /* 0x000fe40000800000 */
[----:B------:R-:W-:Y:S01]  /*1890*/  SEL R3, R3, 0xffffffff, P1 ;  /* 0xffffffff03037807 */ /* 0x000fe20000800000 */
[----:B------:R-:W-:Y:S06]  /*18a0*/  RET.REL.NODEC R6 `(huber_error_backward) ;  /* 0xffffffe406d47950 */ /* 0x000fec0003c3ffff */
        .weak           $__internal_1_$__cuda_sm20_rem_u64
        .type           $__internal_1_$__cuda_sm20_rem_u64,@function
        .size           $__internal_1_$__cuda_sm20_rem_u64,(.L_x_37 - $__internal_1_$__cuda_sm20_rem_u64)
$__internal_1_$__cuda_sm20_rem_u64:
[----:B------:R-:W0:Y:S08]  /*18b0*/  I2F.U64.RP R7, R12 ;  /* 0x0000000c00077312 */ /* 0x000e300000309000 */
[----:B0-----:R-:W0:Y:S02]  /*18c0*/  MUFU.RCP R7, R7 ;  /* 0x0000000700077308 */ /* 0x001e240000001000 */
[----:B0-----:R-:W-:-:S06]  /*18d0*/  IADD3 R8, PT, PT, R7, 0x1ffffffe, RZ ;  /* 0x1ffffffe07087810 */ /* 0x001fcc0007ffe0ff */
[----:B------:R-:W0:Y:S02]  /*18e0*/  F2I.U64.TRUNC R8, R8 ;  /* 0x0000000800087311 */ /* 0x000e24000020d800 */
[----:B0-----:R-:W-:-:S04]  /*18f0*/  IMAD.WIDE.U32 R10, R8, R12, RZ ;  /* 0x0000000c080a7225 */ /* 0x001fc800078e00ff */
[----:B------:R-:W-:Y:S01]  /*1900*/  IMAD R11, R8, R13, R11 ;  /* 0x0000000d080b7224 */ /* 0x000fe200078e020b */
[----:B------:R-:W-:-:S03]  /*1910*/  IADD3 R15, P0, PT, RZ, -R10, RZ ;  /* 0x8000000aff0f7210 */ /* 0x000fc60007f1e0ff */
[----:B------:R-:W-:Y:S02]  /*1920*/  IMAD R11, R9, R12, R11 ;  /* 0x0000000c090b7224 */ /* 0x000fe400078e020b */
[----:B------:R-:W-:-:S04]  /*1930*/  IMAD.HI.U32 R10, R8, R15, RZ ;  /* 0x0000000f080a7227 */ /* 0x000fc800078e00ff */
[----:B------:R-:W-:Y:S01]  /*1940*/  IMAD.X R17, RZ, RZ, ~R11, P0 ;  /* 0x000000ffff117224 */ /* 0x000fe200000e0e0b */
[----:B------:R-:W-:-:S03]  /*1950*/  MOV R11, R8 ;  /* 0x00000008000b7202 */ /* 0x000fc60000000f00 */
[-C--:B------:R-:W-:Y:S02]  /*1960*/  IMAD R19, R9, R17.reuse, RZ ;  /* 0x0000001109137224 */ /* 0x080fe400078e02ff */
[----:B------:R-:W-:-:S04]  /*1970*/  IMAD.WIDE.U32 R10, P0, R8, R17, R10 ;  /* 0x00000011080a7225 */ /* 0x000fc8000780000a */
[----:B------:R-:W-:-:S04]  /*1980*/  IMAD.HI.U32 R7, R9, R17, RZ ;  /* 0x0000001109077227 */ /* 0x000fc800078e00ff */
[----:B------:R-:W-:-:S04]  /*1990*/  IMAD.HI.U32 R10, P1, R9, R15, R10 ;  /* 0x0000000f090a7227 */ /* 0x000fc8000782000a */
[----:B------:R-:W-:Y:S01]  /*19a0*/  IMAD.X R7, R7, 0x1, R9, P0 ;  /* 0x0000000107077824 */ /* 0x000fe200000e0609 */
[----:B------:R-:W-:-:S04]  /*19b0*/  IADD3 R11, P2, PT, R19, R10, RZ ;  /* 0x0000000a130b7210 */ /* 0x000fc80007f5e0ff */
[----:B------:R-:W-:Y:S01]  /*19c0*/  IADD3.X R7, PT, PT, RZ, RZ, R7, P2, P1 ;  /* 0x000000ffff077210 */ /* 0x000fe200017e2407 */
[----:B------:R-:W-:-:S04]  /*19d0*/  IMAD.WIDE.U32 R8, R11, R12, RZ ;  /* 0x0000000c0b087225 */ /* 0x000fc800078e00ff */
[----:B------:R-:W-:Y:S01]  /*19e0*/  IMAD R9, R11, R13, R9 ;  /* 0x0000000d0b097224 */ /* 0x000fe200078e0209 */
[----:B------:R-:W-:-:S03]  /*19f0*/  IADD3 R15, P0, PT, RZ, -R8, RZ ;  /* 0x80000008ff0f7210 */ /* 0x000fc60007f1e0ff */
[----:B------:R-:W-:Y:S02]  /*1a00*/  IMAD R9, R7, R12, R9 ;  /* 0x0000000c07097224 */ /* 0x000fe400078e0209 */
[----:B------:R-:W-:-:S03]  /*1a10*/  IMAD.HI.U32 R10, R11, R15, RZ ;  /* 0x0000000f0b0a7227 */ /* 0x000fc600078e00ff */
[----:B------:R-:W-:Y:S01]  /*1a20*/  IADD3.X R8, PT, PT, RZ, ~R9, RZ, P0, !PT ;  /* 0x80000009ff087210 */ /* 0x000fe200007fe4ff */
[----:B------:R-:W-:-:S04]  /*1a30*/  HFMA2 R9, -RZ, RZ, 0, 0 ;  /* 0x00000000ff097431 */ /* 0x000fc800000001ff */
[----:B------:R-:W-:-:S04]  /*1a40*/  IMAD.WIDE.U32 R10, P0, R11, R8, R10 ;  /* 0x000000080b0a7225 */ /* 0x000fc8000780000a */
[C---:B------:R-:W-:Y:S02]  /*1a50*/  IMAD R14, R7.reuse, R8, RZ ;  /* 0x00000008070e7224 */ /* 0x040fe400078e02ff */
[----:B------:R-:W-:-:S04]  /*1a60*/  IMAD.HI.U32 R11, P1, R7, R15, R10 ;  /* 0x0000000f070b7227 */ /* 0x000fc8000782000a */
[----:B------:R-:W-:Y:S01]  /*1a70*/  IMAD.HI.U32 R8, R7, R8, RZ ;  /* 0x0000000807087227 */ /* 0x000fe200078e00ff */
[----:B------:R-:W-:-:S03]  /*1a80*/  IADD3 R11, P2, PT, R14, R11, RZ ;  /* 0x0000000b0e0b7210 */ /* 0x000fc60007f5e0ff */
        /* <DEDUP_REMOVED lines=14> */
[----:B------:R-:W-:-:S03]  /*1b70*/  ISETP.GE.U32.AND P0, PT, R15, R12, PT ;  /* 0x0000000c0f00720c */ /* 0x000fc60003f06070 */
[----:B------:R-:W-:Y:S01]  /*1b80*/  IMAD.X R3, R3, 0x1, ~R4, P1 ;  /* 0x0000000103037824 */ /* 0x000fe200008e0e04 */
[----:B------:R-:W-:-:S04]  /*1b90*/  IADD3 R7, P1, PT, -R12, R15, RZ ;  /* 0x0000000f0c077210 */ /* 0x000fc80007f3e1ff */
[----:B------:R-:W-:Y:S02]  /*1ba0*/  ISETP.GE.U32.AND.EX P0, PT, R3, R13, PT, P0 ;  /* 0x0000000d0300720c */ /* 0x000fe40003f06100 */
[----:B------:R-:W-:Y:S02]  /*1bb0*/  IADD3.X R9, PT, PT, ~R13, R3, RZ, P1, !PT ;  /* 0x000000030d097210 */ /* 0x000fe40000ffe5ff */
[----:B------:R-:W-:Y:S02]  /*1bc0*/  SEL R7, R7, R15, P0 ;  /* 0x0000000f07077207 */ /* 0x000fe40000000000 */
[----:B------:R-:W-:Y:S02]  /*1bd0*/  SEL R9, R9, R3, P0 ;  /* 0x0000000309097207 */ /* 0x000fe40000000000 */
[C---:B------:R-:W-:Y:S01]  /*1be0*/  ISETP.GE.U32.AND P0, PT, R7.reuse, R12, PT ;  /* 0x0000000c0700720c */ /* 0x040fe20003f06070 */
[----:B------:R-:W-:Y:S01]  /*1bf0*/  IMAD.IADD R3, R7, 0x1, -R12 ;  /* 0x0000000107037824 */ /* 0x000fe200078e0a0c */
[----:B------:R-:W-:-:S02]  /*1c00*/  ISETP.NE.U32.AND P1, PT, R12, RZ, PT ;  /* 0x000000ff0c00720c */ /* 0x000fc40003f25070 */
[----:B------:R-:W-:Y:S02]  /*1c10*/  ISETP.GE.U32.AND.EX P0, PT, R9, R13, PT, P0 ;  /* 0x0000000d0900720c */ /* 0x000fe40003f06100 */
[----:B------:R-:W-:Y:S02]  /*1c20*/  ISETP.NE.AND.EX P1, PT, R13, RZ, PT, P1 ;  /* 0x000000ff0d00720c */ /* 0x000fe40003f25310 */
[----:B------:R-:W-:Y:S02]  /*1c30*/  SEL R3, R3, R7, P0 ;  /* 0x0000000703037207 */ /* 0x000fe40000000000 */
[----:B------:R-:W-:Y:S02]  /*1c40*/  MOV R7, 0x0 ;  /* 0x0000000000077802 */ /* 0x000fe40000000f00 */
[----:B------:R-:W-:Y:S02]  /*1c50*/  SEL R3, R3, 0xffffffff, P1 ;  /* 0xffffffff03037807 */ /* 0x000fe40000800000 */
[----:B------:R-:W-:Y:S05]  /*1c60*/  RET.REL.NODEC R6 `(huber_error_backward) ;  /* 0xffffffe006e47950 */ /* 0x000fea0003c3ffff */
.L_x_20:
[----:B------:R-:W-:-:S00]  /*1c70*/  BRA `(.L_x_20) ;  /* 0xfffffffc00fc7947 */ /* 0x000fc0000383ffff */
[----:B------:R-:W-:-:S00]  /*1c80*/  NOP ;  /* 0x0000000000007918 */ /* 0x000fc00000000000 */
[----:B------:R-:W-:-:S00]  /*1c90*/  NOP ;  /* 0x0000000000007918 */ /* 0x000fc00000000000 */
[----:B------:R-:W-:-:S00]  /*1ca0*/  NOP ;  /* 0x0000000000007918 */ /* 0x000fc00000000000 */
[----:B------:R-:W-:-:S00]  /*1cb0*/  NOP ;  /* 0x0000000000007918 */ /* 0x000fc00000000000 */
[----:B------:R-:W-:-:S00]  /*1cc0*/  NOP ;  /* 0x0000000000007918 */ /* 0x000fc00000000000 */
[----:B------:R-:W-:-:S00]  /*1cd0*/  NOP ;  /* 0x0000000000007918 */ /* 0x000fc00000000000 */
[----:B------:R-:W-:-:S00]  /*1ce0*/  NOP ;  /* 0x0000000000007918 */ /* 0x000fc00000000000 */
[----:B------:R-:W-:-:S00]  /*1cf0*/  NOP ;  /* 0x0000000000007918 */ /* 0x000fc00000000000 */
.L_x_37:


//--------------------- .text.huber_error_forward --------------------------
	.section	.text.huber_error_forward,"ax",@progbits
	.align	128
        .global         huber_error_forward
        .type           huber_error_forward,@function
        .size           huber_error_forward,(.L_x_39 - huber_error_forward)
        .other          huber_error_forward,@"STO_CUDA_ENTRY STV_DEFAULT"
huber_error_forward:
.text.huber_error_forward:
        /* <DEDUP_REMOVED lines=10> */
[----:B------:R-:W-:Y:S01]  /*00a0*/  IMAD.MOV.U32 R0, RZ, RZ, RZ ;  /* 0x000000ffff007224 */ /* 0x000fe200078e00ff */
[----:B------:R-:W1:Y:S01]  /*00b0*/  LDCU.64 UR12, c[0x0][0x358] ;  /* 0x00006b00ff0c77ac */ /* 0x000e620008000a00 */
[----:B------:R-:W-:Y:S01]  /*00c0*/  UMOV UR5, URZ ;  /* 0x000000ff00057c82 */ /* 0x000fe20008000000 */
[----:B0-----:R-:W-:-:S04]  /*00d0*/  UISETP.NE.U32.AND UP0, UPT, UR8, URZ, UPT ;  /* 0x000000ff0800728c */ /* 0x001fc8000bf05070 */
[----:B------:R-:W-:-:S09]  /*00e0*/  UISETP.NE.AND.EX UP0, UPT, UR9, URZ, UPT, UP0 ;  /* 0x000000ff0900728c */ /* 0x000fd2000bf05300 */
[----:B-1----:R-:W-:Y:S05]  /*00f0*/  BRA.U !UP0, `(.L_x_21) ;  /* 0x0000000508487547 */ /* 0x002fea000b800000 */
[----:B------:R-:W-:Y:S01]  /*0100*/  IMAD.MOV.U32 R0, RZ, RZ, RZ ;  /* 0x000000ffff007224 */ /* 0x000fe200078e00ff */
[----:B------:R-:W0:Y:S01]  /*0110*/  LDCU.64 UR10, c[0x0][0x390] ;  /* 0x00007200ff0a77ac */ /* 0x000e220008000a00 */
[----:B------:R-:W1:Y:S01]  /*0120*/  LDCU.64 UR16, c[0x0][0x398] ;  /* 0x00007300ff1077ac */ /* 0x000e620008000a00 */
[----:B------:R-:W2:Y:S01]  /*0130*/  LDCU.64 UR18, c[0x0][0x3c8] ;  /* 0x00007900ff1277ac */ /* 0x000ea20008000a00 */
[----:B------:R-:W-:Y:S01]  /*0140*/  UMOV UR4, URZ ;  /* 0x000000ff00047c82 */ /* 0x000fe20008000000 */
[----:B------:R-:W-:Y:S01]  /*0150*/  UMOV UR6, URZ ;  /* 0x000000ff00067c82 */ /* 0x000fe20008000000 */
[----:B------:R-:W-:-:S05]  /*0160*/  UMOV UR7, URZ ;  /* 0x000000ff00077c82 */ /* 0x000fca0008000000 */
.L_x_26:
        /* <DEDUP_REMOVED lines=34> */
[----:B------:R-:W-:-:S12]  /*0390*/  HFMA2 R5, -RZ, RZ, 0, 0 ;  /* 0x00000000ff057431 */ /* 0x000fd800000001ff */
[----:B------:R-:W-:Y:S01]  /*03a0*/  @P1 VIADD R4, R4, 0x1 ;  /* 0x0000000104041836 */ /* 0x000fe20000000000 */
[----:B------:R-:W-:Y:S01]  /*03b0*/  @!P2 LOP3.LUT R4, RZ, R6, RZ, 0x33, !PT ;  /* 0x00000006ff04a212 */ /* 0x000fe200078e33ff */
[----:B------:R-:W-:Y:S06]  /*03c0*/  BRA `(.L_x_24) ;  /* 0x0000000000147947 */ /* 0x000fec0003800000 */
.L_x_23:
[----:B------:R-:W-:Y:S01]  /*03d0*/  IMAD.MOV.U32 R3, RZ, RZ, R2 ;  /* 0x000000ffff037224 */ /* 0x000fe200078e0002 */
[----:B------:R-:W-:-:S07]  /*03e0*/  MOV R4, 0x400 ;  /* 0x0000040000047802 */ /* 0x000fce0000000f00 */
[----:B0----5:R-:W-:Y:S05]  /*03f0*/  CALL.REL.NOINC `($__internal_2_$__cuda_sm20_div_u64) ;  /* 0x0000000c00047944 */ /* 0x021fea0003c00000 */
[----:B------:R-:W-:Y:S01]  /*0400*/  IMAD.MOV.U32 R4, RZ, RZ, R6 ;  /* 0x000000ffff047224 */ /* 0x000fe200078e0006 */
[----:B------:R-:W-:-:S07]  /*0410*/  MOV R5, R7 ;  /* 0x0000000700057202 */ /* 0x000fce0000000f00 */
.L_x_24:
[----:B-----5:R-:W-:-:S13]  /*0420*/  ISETP.NE.U32.AND P0, PT, R11, RZ, PT ;  /* 0x000000ff0b00720c */ /* 0x020fda0003f05070 */
[----:B------:R-:W-:Y:S05]  /*0430*/  @P0 BRA `(.L_x_25) ;  /* 0x00000000004c0947 */ /* 0x000fea0003800000 */
[----:B------:R-:W1:Y:S01]  /*0440*/  I2F.U32.RP R3, R10 ;  /* 0x0000000a00037306 */ /* 0x000e620000209000 */
[----:B------:R-:W-:Y:S01]  /*0450*/  IMAD.MOV R5, RZ, RZ, -R10 ;  /* 0x000000ffff057224 */ /* 0x000fe200078e0a0a */
[----:B------:R-:W-:-:S06]  /*0460*/  ISETP.NE.U32.AND P1, PT, R10, RZ, PT ;  /* 0x000000ff0a00720c */ /* 0x000fcc0003f25070 */
[----:B-1----:R-:W1:Y:S02]  /*0470*/  MUFU.RCP R3, R3 ;  /* 0x0000000300037308 */ /* 0x002e640000001000 */
[----:B-1----:R-:W-:-:S06]  /*0480*/  VIADD R6, R3, 0xffffffe ;  /* 0x0ffffffe03067836 */ /* 0x002fcc0000000000 */
[----:B------:R1:W2:Y:S02]  /*0490*/  F2I.FTZ.U32.TRUNC.NTZ R7, R6 ;  /* 0x0000000600077305 */ /* 0x0002a4000021f000 */
[----:B-1----:R-:W-:Y:S02]  /*04a0*/  HFMA2 R6, -RZ, RZ, 0, 0 ;  /* 0x00000000ff067431 */ /* 0x002fe400000001ff */
[----:B--2---:R-:W-:-:S04]  /*04b0*/  IMAD R5, R5, R7, RZ ;  /* 0x0000000705057224 */ /* 0x004fc800078e02ff */
[----:B------:R-:W-:-:S06]  /*04c0*/  IMAD.HI.U32 R7, R7, R5, R6 ;  /* 0x0000000507077227 */ /* 0x000fcc00078e0006 */
[----:B------:R-:W-:-:S04]  /*04d0*/  IMAD.HI.U32 R7, R7, R4, RZ ;  /* 0x0000000407077227 */ /* 0x000fc800078e00ff */
[----:B------:R-:W-:-:S04]  /*04e0*/  IMAD.MOV R7, RZ, RZ, -R7 ;  /* 0x000000ffff077224 */ /* 0x000fc800078e0a07 */
[----:B------:R-:W-:-:S05]  /*04f0*/  IMAD R5, R10, R7, R4 ;  /* 0x000000070a057224 */ /* 0x000fca00078e0204 */
[----:B------:R-:W-:-:S13]  /*0500*/  ISETP.GE.U32.AND P0, PT, R5, R10, PT ;  /* 0x0000000a0500720c */ /* 0x000fda0003f06070 */
[----:B------:R-:W-:-:S05]  /*0510*/  @P0 IMAD.IADD R5, R5, 0x1, -R10 ;  /* 0x0000000105050824 */ /* 0x000fca00078e0a0a */
[----:B------:R-:W-:-:S13]  /*0520*/  ISETP.GE.U32.AND P0, PT, R5, R10, PT ;  /* 0x0000000a0500720c */ /* 0x000fda0003f06070 */
[----:B------:R-:W-:Y:S02]  /*0530*/  @P0 IADD3 R5, PT, PT, -R10, R5, RZ ;  /* 0x000000050a050210 */ /* 0x000fe40007ffe1ff */
[----:B------:R-:W-:-:S05]  /*0540*/  @!P1 LOP3.LUT R5, RZ, R10, RZ, 0x33, !PT ;  /* 0x0000000aff059212 */ /* 0x000fca00078e33ff */
[----:B------:R-:W-:Y:S01]  /*0550*/  IMAD.MOV.U32 R3, RZ, RZ, R5 ;  /* 0x000000ffff037224 */ /* 0x000fe200078e0005 */
[----:B------:R-:W-:Y:S06]  /*0560*/  BRA `(.L_x_22) ;  /* 0x00000000000c7947 */ /* 0x000fec0003800000 */
.L_x_25:
[----:B------:R-:W-:Y:S01]  /*0570*/  IMAD.MOV.U32 R3, RZ, RZ, R5 ;  /* 0x000000ffff037224 */ /* 0x000fe200078e0005 */
[----:B------:R-:W-:-:S07]  /*0580*/  MOV R6, 0x5a0 ;  /* 0x000005a000067802 */ /* 0x000fce0000000f00 */
[----:B0-----:R-:W-:Y:S05]  /*0590*/  CALL.REL.NOINC `($__internal_3_$__cuda_sm20_rem_u64) ;  /* 0x0000000c00a87944 */ /* 0x001fea0003c00000 */
.L_x_22:
        /* <DEDUP_REMOVED lines=8> */
.L_x_21:
[----:B------:R-:W-:Y:S01]  /*0620*/  UISETP.NE.U32.AND UP0, UPT, UR8, URZ, UPT ;  /* 0x000000ff0800728c */ /* 0x000fe2000bf05070 */
[----:B------:R-:W-:-:S03]  /*0630*/  CS2R R12, SRZ ;  /* 0x00000000000c7805 */ /* 0x000fc6000001ff00 */
[----:B------:R-:W-:-:S09]  /*0640*/  UISETP.NE.AND.EX UP0, UPT, UR9, URZ, UPT, UP0 ;  /* 0x000000ff0900728c */ /* 0x000fd2000bf05300 */
[----:B------:R-:W-:Y:S05]  /*0650*/  BRA.U !UP0, `(.L_x_27) ;  /* 0x0000000108f87547 */ /* 0x000fea000b800000 */
[----:B------:R-:W0:Y:S01]  /*0660*/  LDC.64 R14, c[0x0][0x3a8] ;  /* 0x0000ea00ff0e7b82 */ /* 0x000e220000000a00 */
[----:B------:R-:W-:Y:S01]  /*0670*/  MOV R11, R0 ;  /* 0x00000000000b7202 */ /* 0x000fe20000000f00 */
[----:B------:R-:W-:Y:S01]  /*0680*/  IMAD.MOV.U32 R10, RZ, RZ, RZ ;  /* 0x000000ffff0a7224 */ /* 0x000fe200078e00ff */
[----:B------:R-:W1:Y:S01]  /*0690*/  LDCU.64 UR8, c[0x0][0x390] ;  /* 0x00007200ff0877ac */ /* 0x000e620008000a00 */
[----:B------:R-:W2:Y:S01]  /*06a0*/  LDCU.128 UR16, c[0x0][0x390] ;  /* 0x00007200ff1077ac */ /* 0x000ea20008000c00 */
[----:B------:R-:W-:-:S05]  /*06b0*/  UMOV UR4, URZ ;  /* 0x000000ff00047c82 */ /* 0x000fca0008000000 */
.L_x_30:
        /* <DEDUP_REMOVED lines=17> */
[----:B--2---:R-:W-:-:S06]  /*07d0*/  IADD3 R4, PT, PT, R3, 0xffffffe, RZ ;  /* 0x0ffffffe03047810 */ /* 0x004fcc0007ffe0ff */
[----:B------:R2:W3:Y:S02]  /*07e0*/  F2I.FTZ.U32.TRUNC.NTZ R5, R4 ;  /* 0x0000000400057305 */ /* 0x0004e4000021f000 */
[----:B--2---:R-:W-:Y:S02]  /*07f0*/  IMAD.MOV.U32 R4, RZ, RZ, RZ ;  /* 0x000000ffff047224 */ /* 0x004fe400078e00ff */
[----:B---3--:R-:W-:-:S04]  /*0800*/  IMAD R7, R7, R5, RZ ;  /* 0x0000000507077224 */ /* 0x008fc800078e02ff */
[----:B------:R-:W-:-:S06]  /*0810*/  IMAD.HI.U32 R6, R5, R7, R4 ;  /* 0x0000000705067227 */ /* 0x000fcc00078e0004 */
[----:B------:R-:W-:-:S05]  /*0820*/  IMAD.HI.U32 R6, R6, R11, RZ ;  /* 0x0000000b06067227 */ /* 0x000fca00078e00ff */
[----:B------:R-:W-:-:S05]  /*0830*/  IADD3 R5, PT, PT, -R6, RZ, RZ ;  /* 0x000000ff06057210 */ /* 0x000fca0007ffe1ff */
[----:B------:R-:W-:-:S05]  /*0840*/  IMAD R5, R12, R5, R11 ;  /* 0x000000050c057224 */ /* 0x000fca00078e020b */
[----:B------:R-:W-:-:S13]  /*0850*/  ISETP.GE.U32.AND P0, PT, R5, R12, PT ;  /* 0x0000000c0500720c */ /* 0x000fda0003f06070 */
[----:B------:R-:W-:Y:S02]  /*0860*/  @P0 IMAD.IADD R5, R5, 0x1, -R12 ;  /* 0x0000000105050824 */ /* 0x000fe400078e0a0c */
[----:B------:R-:W-:-:S03]  /*0870*/  @P0 VIADD R6, R6, 0x1 ;  /* 0x0000000106060836 */ /* 0x000fc60000000000 */
[----:B------:R-:W-:-:S13]  /*0880*/  ISETP.GE.U32.AND P1, PT, R5, R12, PT ;  /* 0x0000000c0500720c */ /* 0x000fda0003f26070 */
[----:B------:R-:W-:Y:S02]  /*0890*/  @P1 IADD3 R6, PT, PT, R6, 0x1, RZ ;  /* 0x0000000106061810 */ /* 0x000fe40007ffe0ff */
[----:B------:R-:W-:-:S05]  /*08a0*/  @!P2 LOP3.LUT R6, RZ, R12, RZ, 0x33, !PT ;  /* 0x0000000cff06a212 */ /* 0x000fca00078e33ff */
[----:B------:R-:W-:-:S04]  /*08b0*/  IMAD.MOV R3, RZ, RZ, -R6 ;  /* 0x000000ffff037224 */ /* 0x000fc800078e0a06 */
[----:B------:R-:W-:Y:S01]  /*08c0*/  IMAD R12, R12, R3, R11 ;  /* 0x000000030c0c7224 */ /* 0x000fe200078e020b */
[----:B------:R-:W-:Y:S06]  /*08d0*/  BRA `(.L_x_29) ;  /* 0x00000000001c7947 */ /* 0x000fec0003800000 */
.L_x_28:
[----:B------:R-:W-:Y:S01]  /*08e0*/  IMAD.MOV.U32 R3, RZ, RZ, R11 ;  /* 0x000000ffff037224 */ /* 0x000fe200078e000b */
[----:B------:R-:W-:Y:S01]  /*08f0*/  MOV R6, R12 ;  /* 0x0000000c00067202 */ /* 0x000fe20000000f00 */
[----:B------:R-:W-:Y:S01]  /*0900*/  IMAD.MOV.U32 R7, RZ, RZ, R13 ;  /* 0x000000ffff077224 */ /* 0x000fe200078e000d */
[----:B------:R-:W-:-:S07]  /*0910*/  MOV R4, 0x930 ;  /* 0x0000093000047802 */ /* 0x000fce0000000f00 */
[----:B01----:R-:W-:Y:S05]  /*0920*/  CALL.REL.NOINC `($__internal_2_$__cuda_sm20_div_u64) ;  /* 0x0000000400b87944 */ /* 0x003fea0003c00000 */
[----:B------:R-:W-:-:S04]  /*0930*/  IMAD.MOV R3, RZ, RZ, -R6 ;  /* 0x000000ffff037224 */ /* 0x000fc800078e0a06 */
[----:B------:R-:W-:-:S07]  /*0940*/  IMAD R12, R12, R3, R11 ;  /* 0x000000030c0c7224 */ /* 0x000fce00078e020b */
.L_x_29:
        /* <DEDUP_REMOVED lines=8> */
[----:B------:R-:W-:Y:S01]  /*09d0*/  UMOV UR4, UR6 ;  /* 0x0000000600047c82 */ /* 0x000fe20008000000 */
[----:B------:R-:W-:Y:S01]  /*09e0*/  UISETP.GE.U32.AND.EX UP0, UPT, URZ, UR9, UPT, UP0 ;  /* 0x00000009ff00728c */ /* 0x000fe2000bf06100 */
[----:B--2---:R-:W-:-:S02]  /*09f0*/  IMAD R10, R5, R12, R10 ;  /* 0x0000000c050a7224 */ /* 0x004fc400078e020a */
[----:B------:R-:W-:-:S06]  /*0a00*/  IMAD.U32 R12, RZ, RZ, UR6 ;  /* 0x00000006ff0c7e24 */ /* 0x000fcc000f8e00ff */
[----:B------:R-:W-:Y:S05]  /*0a10*/  BRA.U !UP0, `(.L_x_30) ;  /* 0xfffffffd08287547 */ /* 0x000fea000b83ffff */
[----:B------:R-:W-:Y:S01]  /*0a20*/  MOV R12, R10 ;  /* 0x0000000a000c7202 */ /* 0x000fe20000000f00 */
[----:B------:R-:W-:-:S07]  /*0a30*/  IMAD.MOV.U32 R13, RZ, RZ, RZ ;  /* 0x000000ffff0d7224 */ /* 0x000fce00078e00ff */
.L_x_27:
        /* <DEDUP_REMOVED lines=9> */
.L_x_34:
        /* <DEDUP_REMOVED lines=34> */
.L_x_32:
[----:B------:R-:W-:Y:S01]  /*0cf0*/  MOV R3, R0 ;  /* 0x0000000000037202 */ /* 0x000fe20000000f00 */
[----:B------:R-:W-:Y:S01]  /*0d00*/  IMAD.MOV.U32 R6, RZ, RZ, R14 ;  /* 0x000000ffff067224 */ /* 0x000fe200078e000e */
[----:B------:R-:W-:Y:S01]  /*0d10*/  MOV R4, 0xd40 ;  /* 0x00000d4000047802 */ /* 0x000fe20000000f00 */
[----:B------:R-:W-:-:S07]  /*0d20*/  IMAD.MOV.U32 R7, RZ, RZ, R15 ;  /* 0x000000ffff077224 */ /* 0x000fce00078e000f */
[----:B01----:R-:W-:Y:S05]  /*0d30*/  CALL.REL.NOINC `($__internal_2_$__cuda_sm20_div_u64) ;  /* 0x0000000000b47944 */ /* 0x003fea0003c00000 */
[----:B------:R-:W-:Y:S01]  /*0d40*/  IADD3 R3, PT, PT, -R6, RZ, RZ ;  /* 0x000000ff06037210 */ /* 0x000fe20007ffe1ff */
[----:B------:R-:W-:-:S04]  /*0d50*/  IMAD.MOV.U32 R5, RZ, RZ, R6 ;  /* 0x000000ffff057224 */ /* 0x000fc800078e0006 */
[----:B------:R-:W-:-:S07]  /*0d60*/  IMAD R14, R14, R3, R0 ;  /* 0x000000030e0e7224 */ /* 0x000fce00078e0200 */
.L_x_33:
[----:B0-----:R-:W-:-:S04]  /*0d70*/  LEA R6, P0, R21, R10, 0x3 ;  /* 0x0000000a15067211 */ /* 0x001fc800078018ff */
[----:B------:R-:W-:-:S06]  /*0d80*/  LEA.HI.X R7, R21, R11, RZ, 0x3, P0 ;  /* 0x0000000b15077211 */ /* 0x000fcc00000f1cff */
[----:B------:R-:W2:Y:S01]  /*0d90*/  LDG.E R7, desc[UR12][R6.64] ;  /* 0x0000000c06077981 */ /* 0x000ea2000c1e1900 */
[----:B------:R-:W-:Y:S01]  /*0da0*/  UIADD3 UR6, UPT, UPT, UR4, 0x1, URZ ;  /* 0x0000000104067890 */ /* 0x000fe2000fffe0ff */
[----:B------:R-:W-:Y:S01]  /*0db0*/  IMAD.MOV.U32 R0, RZ, RZ, R5 ;  /* 0x000000ffff007224 */ /* 0x000fe200078e0005 */
[----:B------:R-:W-:Y:S02]  /*0dc0*/  UMOV UR7, URZ ;  /* 0x000000ff00077c82 */ /* 0x000fe40008000000 */
[----:B-1----:R-:W-:Y:S01]  /*0dd0*/  UISETP.GE.U32.AND UP0, UPT, UR6, UR14, UPT ;  /* 0x0000000e0600728c */ /* 0x002fe2000bf06070 */
[----:B------:R-:W-:Y:S01]  /*0de0*/  IMAD.U32 R5, RZ, RZ, UR7 ;  /* 0x00000007ff057e24 */ /* 0x000fe2000f8e00ff */
[----:B------:R-:W-:Y:S01]  /*0df0*/  MOV R4, UR6 ;  /* 0x0000000600047c02 */ /* 0x000fe20008000f00 */
[----:B------:R-:W-:Y:S01]  /*0e00*/  UMOV UR4, UR6 ;  /* 0x0000000600047c82 */ /* 0x000fe20008000000 */
[----:B------:R-:W-:Y:S01]  /*0e10*/  UISETP.GE.U32.AND.EX UP0, UPT, URZ, UR15, UPT, UP0 ;  /* 0x0000000fff00728c */ /* 0x000fe2000bf06100 */
[----:B--2---:R-:W-:-:S08]  /*0e20*/  IMAD R20, R7, R14, R20 ;  /* 0x0000000e07147224 */ /* 0x004fd000078e0214 */
[----:B------:R-:W-:Y:S05]  /*0e30*/  BRA.U !UP0, `(.L_x_34) ;  /* 0xfffffffd08247547 */ /* 0x000fea000b83ffff */
[----:B------:R-:W-:Y:S02]  /*0e40*/  HFMA2 R5, -RZ, RZ, 0, 0 ;  /* 0x00000000ff057431 */ /* 0x000fe400000001ff */
[----:B------:R-:W-:-:S07]  /*0e50*/  IMAD.MOV.U32 R4, RZ, RZ, R20 ;  /* 0x000000ffff047224 */ /* 0x000fce00078e0014 */
.L_x_31:
[----:B------:R-:W0:Y:S01]  /*0e60*/  LDCU.64 UR8, c[0x0][0x3b0] ;  /* 0x00007600ff0877ac */ /* 0x000e220008000a00 */
[----:B------:R-:W1:Y:S01]  /*0e70*/  LDCU.64 UR6, c[0x0][0x3a0] ;  /* 0x00007400ff0677ac */ /* 0x000e620008000a00 */
[----:B------:R-:W2:Y:S01]  /*0e80*/  LDCU UR4, c[0x0][0x380] ;  /* 0x00007000ff0477ac */ /* 0x000ea20008000800 */
[----:B0-----:R-:W-:Y:S02]  /*0e90*/  LEA R8, P1, R4, UR8, 0x2 ;  /* 0x0000000804087c11 */ /* 0x001fe4000f8210ff */
[----:B-1----:R-:W-:Y:S02]  /*0ea0*/  LEA R6, P0, R12, UR6, 0x2 ;  /* 0x000000060c067c11 */ /* 0x002fe4000f8010ff */
[----:B------:R-:W-:Y:S02]  /*0eb0*/  LEA.HI.X R9, R4, UR9, R5, 0x2, P1 ;  /* 0x0000000904097c11 */ /* 0x000fe400088f1405 */
[----:B------:R-:W-:-:S04]  /*0ec0*/  LEA.HI.X R7, R12, UR7, R13, 0x2, P0 ;  /* 0x000000070c077c11 */ /* 0x000fc800080f140d */
[----:B------:R-:W3:Y:S04]  /*0ed0*/  LDG.E R9, desc[UR12][R8.64] ;  /* 0x0000000c08097981 */ /* 0x000ee8000c1e1900 */
[----:B------:R-:W3:Y:S02]  /*0ee0*/  LDG.E R6, desc[UR12][R6.64] ;  /* 0x0000000c06067981 */ /* 0x000ee4000c1e1900 */
[----:B---3--:R-:W-:-:S05]  /*0ef0*/  FADD R0, R6, -R9 ;  /* 0x8000000906007221 */ /* 0x008fca0000000000 */
[----:B--2---:R-:W-:-:S13]  /*0f00*/  FSETP.GEU.AND P0, PT, |R0|, UR4, PT ;  /* 0x0000000400007c0b */ /* 0x004fda000bf0e200 */
[----:B------:R-:W0:Y:S01]  /*0f10*/  @!P0 LDC.64 R4, c[0x0][0x3c0] ;  /* 0x0000f000ff048b82 */ /* 0x000e220000000a00 */
[----:B------:R-:W-:Y:S01]  /*0f20*/  @!P0 FMUL.D2 R3, R0, R0 ;  /* 0x0000000000038220 */ /* 0x000fe20000300000 */
[----:B0-----:R-:W-:-:S04]  /*0f30*/  @!P0 LEA R4, P1, R2, R4, 0x2 ;  /* 0x0000000402048211 */ /* 0x001fc800078210ff */
[----:B------:R-:W-:-:S05]  /*0f40*/  @!P0 LEA.HI.X R5, R2, R5, RZ, 0x2, P1 ;  /* 0x0000000502058211 */ /* 0x000fca00008f14ff */
[----:B------:R0:W-:Y:S01]  /*0f50*/  @!P0 STG.E desc[UR12][R4.64], R3 ;  /* 0x0000000304008986 */ /* 0x0001e2000c10190c */
[----:B------:R-:W-:Y:S05]  /*0f60*/  @!P0 EXIT ;  /* 0x000000000000894d */ /* 0x000fea0003800000 */
[----:B------:R-:W-:Y:S01]  /*0f70*/  F2F.F64.F32 R6, |R0| ;  /* 0x4000000000067310 */ /* 0x000fe20000201800 */
[----:B------:R-:W1:Y:S07]  /*0f80*/  LDCU.64 UR6, c[0x0][0x3c0] ;  /* 0x00007800ff0677ac */ /* 0x000e6e0008000a00 */
[----:B0-----:R-:W0:Y:S02]  /*0f90*/  F2F.F64.F32 R4, UR4 ;  /* 0x0000000400047d10 */ /* 0x001e240008201800 */
[----:B0-----:R-:W-:-:S08]  /*0fa0*/  DFMA R6, R4, -0.5, R6 ;  /* 0xbfe000000406782b */ /* 0x001fd00000000006 */
[----:B------:R-:W-:Y:S01]  /*0fb0*/  DMUL R6, R4, R6 ;  /* 0x0000000604067228 */ /* 0x000fe20000000000 */
[----:B-1----:R-:W-:-:S04]  /*0fc0*/  LEA R4, P0, R2, UR6, 0x2 ;  /* 0x0000000602047c11 */ /* 0x002fc8000f8010ff */
[----:B------:R-:W-:-:S05]  /*0fd0*/  LEA.HI.X R5, R2, UR7, RZ, 0x2, P0 ;  /* 0x0000000702057c11 */ /* 0x000fca00080f14ff */
[----:B------:R-:W0:Y:S02]  /*0fe0*/  F2F.F32.F64 R7, R6 ;  /* 0x0000000600077310 */ /* 0x000e240000301000 */
[----:B0-----:R-:W-:Y:S01]  /*0ff0*/  STG.E desc[UR12][R4.64], R7 ;  /* 0x0000000704007986 */ /* 0x001fe2000c10190c */
[----:B------:R-:W-:Y:S05]  /*1000*/  EXIT ;  /* 0x000000000000794d */ /* 0x000fea0003800000 */
        .weak           $__internal_2_$__cuda_sm20_div_u64
        .type           $__internal_2_$__cuda_sm20_div_u64,@function
        .size           $__internal_2_$__cuda_sm20_div_u64,($__internal_3_$__cuda_sm20_rem_u64 - $__internal_2_$__cuda_sm20_div_u64)
$__internal_2_$__cuda_sm20_div_u64:
[----:B------:R-:W0:Y:S08]  /*1010*/  I2F.U64.RP R22, R6 ;  /* 0x0000000600167312 */ /* 0x000e300000309000 */
[----:B0-----:R-:W0:Y:S02]  /*1020*/  MUFU.RCP R22, R22 ;  /* 0x0000001600167308 */ /* 0x001e240000001000 */
[----:B0-----:R-:W-:-:S06]  /*1030*/  VIADD R16, R22, 0x1ffffffe ;  /* 0x1ffffffe16107836 */ /* 0x001fcc0000000000 */
        /* <DEDUP_REMOVED lines=26> */
[----:B------:R-:W-:Y:S01]  /*11e0*/  IMAD.MOV.U32 R9, RZ, RZ, RZ ;  /* 0x000000ffff097224 */ /* 0x000fe200078e00ff */
[----:B------:R-:W-:Y:S01]  /*11f0*/  IADD3.X R5, PT, PT, R16, R5, RZ, P0, !PT ;  /* 0x0000000510057210 */ /* 0x000fe200007fe4ff */
[----:B------:R-:W-:-:S03]  /*1200*/  IMAD.HI.U32 R8, R18, R3, RZ ;  /* 0x0000000312087227 */ /* 0x000fc600078e00ff */
[----:B------:R-:W-:Y:S01]  /*1210*/  IADD3.X R5, PT, PT, RZ, RZ, R5, P2, P1 ;  /* 0x000000ffff057210 */ /* 0x000fe200017e2405 */
[----:B------:R-:W-:-:S04]  /*1220*/  IMAD.WIDE.U32 R8, R18, UR5, R8 ;  /* 0x0000000512087c25 */ /* 0x000fc8000f8e0008 */
[C---:B------:R-:W-:Y:S02]  /*1230*/  IMAD R17, R5.reuse, UR5, RZ ;  /* 0x0000000505117c24 */ /* 0x040fe4000f8e02ff */
[----:B------:R-:W-:-:S04]  /*1240*/  IMAD.HI.U32 R8, P0, R5, R3, R8 ;  /* 0x0000000305087227 */ /* 0x000fc80007800008 */
[----:B------:R-:W-:Y:S01]  /*1250*/  IMAD.HI.U32 R9, R5, UR5, RZ ;  /* 0x0000000505097c27 */ /* 0x000fe2000f8e00ff */
        /* <DEDUP_REMOVED lines=8> */
[----:B------:R-:W-:Y:S02]  /*12e0*/  IADD3 R16, P2, PT, -R6, R3, RZ ;  /* 0x0000000306107210 */ /* 0x000fe40007f5e1ff */
[----:B------:R-:W-:Y:S02]  /*12f0*/  IADD3.X R8, PT, PT, ~R8, UR5, RZ, P1, !PT ;  /* 0x0000000508087c10 */ /* 0x000fe40008ffe5ff */
[----:B------:R-:W-:Y:S02]  /*1300*/  IADD3 R18, P1, PT, R5, 0x1, RZ ;  /* 0x0000000105127810 */ /* 0x000fe40007f3e0ff */
[C---:B------:R-:W-:Y:S01]  /*1310*/  ISETP.GE.U32.AND.EX P0, PT, R8.reuse, R7, PT, P0 ;  /* 0x000000070800720c */ /* 0x040fe20003f06100 */
[----:B------:R-:W-:-:S02]  /*1320*/  IMAD.X R17, R8, 0x1, ~R7, P2 ;  /* 0x0000000108117824 */ /* 0x000fc400010e0e07 */
[----:B------:R-:W-:Y:S01]  /*1330*/  IMAD.X R22, RZ, RZ, R9, P1 ;  /* 0x000000ffff167224 */ /* 0x000fe200008e0609 */
[----:B------:R-:W-:Y:S02]  /*1340*/  SEL R3, R16, R3, P0 ;  /* 0x0000000310037207 */ /* 0x000fe40000000000 */
[----:B------:R-:W-:Y:S02]  /*1350*/  SEL R18, R18, R5, P0 ;  /* 0x0000000512127207 */ /* 0x000fe40000000000 */
[----:B------:R-:W-:Y:S02]  /*1360*/  SEL R8, R17, R8, P0 ;  /* 0x0000000811087207 */ /* 0x000fe40000000000 */
[----:B------:R-:W-:Y:S02]  /*1370*/  SEL R22, R22, R9, P0 ;  /* 0x0000000916167207 */ /* 0x000fe40000000000 */
[----:B------:R-:W-:Y:S02]  /*1380*/  ISETP.GE.U32.AND P0, PT, R3, R6, PT ;  /* 0x000000060300720c */ /* 0x000fe40003f06070 */
[----:B------:R-:W-:-:S02]  /*1390*/  IADD3 R3, P2, PT, R18, 0x1, RZ ;  /* 0x0000000112037810 */ /* 0x000fc40007f5e0ff */
[----:B------:R-:W-:Y:S02]  /*13a0*/  ISETP.NE.U32.AND P1, PT, R6, RZ, PT ;  /* 0x000000ff0600720c */ /* 0x000fe40003f25070 */
[----:B------:R-:W-:Y:S02]  /*13b0*/  ISETP.GE.U32.AND.EX P0, PT, R8, R7, PT, P0 ;  /* 0x000000070800720c */ /* 0x000fe40003f06100 */
[-C--:B------:R-:W-:Y:S02]  /*13c0*/  IADD3.X R5, PT, PT, RZ, R22.reuse, RZ, P2, !PT ;  /* 0x00000016ff057210 */ /* 0x080fe400017fe4ff */
[----:B------:R-:W-:Y:S02]  /*13d0*/  ISETP.NE.AND.EX P1, PT, R7, RZ, PT, P1 ;  /* 0x000000ff0700720c */ /* 0x000fe40003f25310 */
[----:B------:R-:W-:Y:S01]  /*13e0*/  SEL R7, R5, R22, P0 ;  /* 0x0000001605077207 */ /* 0x000fe20000000000 */
[----:B------:R-:W-:Y:S01]  /*13f0*/  IMAD.MOV.U32 R5, RZ, RZ, 0x0 ;  /* 0x00000000ff057424 */ /* 0x000fe200078e00ff */
[----:B------:R-:W-:-:S02]  /*1400*/  SEL R6, R3, R18, P0 ;  /* 0x0000001203067207 */ /* 0x000fc40000000000 */
[----:B------:R-:W-:Y:S02]  /*1410*/  SEL R7, R7, 0xffffffff, P1 ;  /* 0xffffffff07077807 */ /* 0x000fe40000800000 */
[----:B------:R-:W-:Y:S01]  /*1420*/  SEL R6, R6, 0xffffffff, P1 ;  /* 0xffffffff06067807 */ /* 0x000fe20000800000 */
[----:B------:R-:W-:Y:S06]  /*1430*/  RET.REL.NODEC R4 `(huber_error_forward) ;  /* 0xffffffe804f07950 */ /* 0x000fec0003c3ffff */
        .weak           $__internal_3_$__cuda_sm20_rem_u64
        .type           $__internal_3_$__cuda_sm20_rem_u64,@function
        .size           $__internal_3_$__cuda_sm20_rem_u64,(.L_x_39 - $__internal_3_$__cuda_sm20_rem_u64)
$__internal_3_$__cuda_sm20_rem_u64:
[----:B------:R-:W0:Y:S08]  /*1440*/  I2F.U64.RP R5, R10 ;  /* 0x0000000a00057312 */ /* 0x000e300000309000 */
[----:B0-----:R-:W0:Y:S02]  /*1450*/  MUFU.RCP R5, R5 ;  /* 0x0000000500057308 */ /* 0x001e240000001000 */
[----:B0-----:R-:W-:-:S06]  /*1460*/  VIADD R8, R5, 0x1ffffffe ;  /* 0x1ffffffe05087836 */ /* 0x001fcc0000000000 */
[----:B------:R-:W0:Y:S02]  /*1470*/  F2I.U64.TRUNC R8, R8 ;  /* 0x0000000800087311 */ /* 0x000e24000020d800 */
[----:B0-----:R-:W-:-:S04]  /*1480*/  IMAD.WIDE.U32 R12, R8, R10, RZ ;  /* 0x0000000a080c7225 */ /* 0x001fc800078e00ff */
[C---:B------:R-:W-:Y:S01]  /*1490*/  IMAD R7, R8.reuse, R11, R13 ;  /* 0x0000000b08077224 */ /* 0x040fe200078e020d */
[----:B------:R-:W-:Y:S01]  /*14a0*/  IADD3 R15, P0, PT, RZ, -R12, RZ ;  /* 0x8000000cff0f7210 */ /* 0x000fe20007f1e0ff */
[----:B------:R-:W-:Y:S02]  /*14b0*/  IMAD.MOV.U32 R13, RZ, RZ, R8 ;  /* 0x000000ffff0d7224 */ /* 0x000fe400078e0008 */
        /* <DEDUP_REMOVED lines=24> */
[----:B------:R-:W-:Y:S02]  /*1640*/  IMAD.MOV.U32 R9, RZ, RZ, RZ ;  /* 0x000000ffff097224 */ /* 0x000fe400078e00ff */
[----:B------:R-:W-:-:S04]  /*1650*/  IMAD.WIDE.U32 R8, R7, R3, R8 ;  /* 0x0000000307087225 */ /* 0x000fc800078e0008 */
[C---:B------:R-:W-:Y:S02]  /*1660*/  IMAD R12, R5.reuse, R3, RZ ;  /* 0x00000003050c7224 */ /* 0x040fe400078e02ff */
[----:B------:R-:W-:-:S04]  /*1670*/  IMAD.HI.U32 R7, P0, R5, R4, R8 ;  /* 0x0000000405077227 */ /* 0x000fc80007800008 */
[----:B------:R-:W-:Y:S01]  /*1680*/  IMAD.HI.U32 R5, R5, R3, RZ ;  /* 0x0000000305057227 */ /* 0x000fe200078e00ff */
[----:B------:R-:W-:-:S04]  /*1690*/  IADD3 R7, P1, PT, R12, R7, RZ ;  /* 0x000000070c077210 */ /* 0x000fc80007f3e0ff */
[----:B------:R-:W-:Y:S01]  /*16a0*/  IADD3.X R5, PT, PT, R5, RZ, RZ, P0, !PT ;  /* 0x000000ff05057210 */ /* 0x000fe200007fe4ff */
[----:B------:R-:W-:-:S04]  /*16b0*/  IMAD.WIDE.U32 R8, R7, R10, RZ ;  /* 0x0000000a07087225 */ /* 0x000fc800078e00ff */
[----:B------:R-:W-:Y:S02]  /*16c0*/  IMAD.X R5, RZ, RZ, R5, P1 ;  /* 0x000000ffff057224 */ /* 0x000fe400008e0605 */
        /* <DEDUP_REMOVED lines=13> */
[----:B------:R-:W-:Y:S01]  /*17a0*/  ISETP.GE.U32.AND.EX P0, PT, R7, R11, PT, P0 ;  /* 0x0000000b0700720c */ /* 0x000fe20003f06100 */
[----:B------:R-:W-:Y:S01]  /*17b0*/  HFMA2 R7, -RZ, RZ, 0, 0 ;  /* 0x00000000ff077431 */ /* 0x000fe200000001ff */
[----:B------:R-:W-:Y:S02]  /*17c0*/  ISETP.NE.AND.EX P1, PT, R11, RZ, PT, P1 ;  /* 0x000000ff0b00720c */ /* 0x000fe40003f25310 */
[----:B------:R-:W-:-:S04]  /*17d0*/  SEL R3, R3, R5, P0 ;  /* 0x0000000503037207 */ /* 0x000fc80000000000 */
[----:B------:R-:W-:Y:S01]  /*17e0*/  SEL R3, R3, 0xffffffff, P1 ;  /* 0xffffffff03037807 */ /* 0x000fe20000800000 */
[----:B------:R-:W-:Y:S06]  /*17f0*/  RET.REL.NODEC R6 `(huber_error_forward) ;  /* 0xffffffe806007950 */ /* 0x000fec0003c3ffff */
.L_x_35:
        /* <DEDUP_REMOVED lines=16> */
.L_x_39:


//--------------------- .nv.shared.reserved.0     --------------------------
	.section	.nv.shared.reserved.0,"aw",@nobits
	.weak		__nv_reservedSMEM_offset_0_alias
	.size		__nv_reservedSMEM_offset_0_alias, 0, 64
	.other		__nv_reservedSMEM_offset_0_alias,@"STO_CUDA_RESERVED_SHARED STV_DEFAULT"
__nv_reservedSMEM_offset_0_alias:
	.zero		0
	.zero		64


//--------------------- .nv.constant0.huber_error_backward --------------------------
	.section	.nv.constant0.huber_error_backward,"a",@progbits
	.sectionflags	@""
	.align	4
.nv.constant0.huber_error_backward:
	.zero		992


//--------------------- .nv.constant0.huber_error_forward --------------------------
	.section	.nv.constant0.huber_error_forward,"a",@progbits
	.sectionflags	@""
	.align	4
.nv.constant0.huber_error_forward:
	.zero		976


//--------------------- SYMBOLS --------------------------

	.type		.nv.reservedSmem.offset0,@object
	.size		.nv.reservedSmem.offset0,0x4
